//
// Generated by NVIDIA NVVM Compiler
//
// Compiler Build ID: CL-36424714
// Cuda compilation tools, release 13.0, V13.0.88
// Based on NVVM 20.0.0
//

.version 9.0
.target sm_100
.address_size 64

	// .globl	_Z8listInitv
.extern .func  (.param .b64 func_retval0) malloc
(
	.param .b64 malloc_param_0
)
;
.extern .func  (.param .b32 func_retval0) vprintf
(
	.param .b64 vprintf_param_0,
	.param .b64 vprintf_param_1
)
;
.global .align 8 .u64 head;
.global .align 8 .u64 tail;
.global .align 1 .b8 $str[6] = {104, 101, 97, 100, 32};
.global .align 1 .b8 $str$1[6] = {116, 97, 105, 108, 10};
.global .align 1 .b8 $str$2[4] = {37, 100, 32};
.global .align 1 .b8 $str$3[9] = {118, 97, 108, 58, 32, 37, 100, 10};
.global .align 1 .b8 $str$4[11] = {108, 105, 115, 116, 80, 114, 105, 110, 116, 10};
.global .align 1 .b8 $str$5[22] = {78, 117, 109, 98, 101, 114, 32, 111, 102, 32, 110, 111, 100, 101, 115, 32, 61, 32, 37, 100, 10};
.global .align 1 .b8 $str$6[14] = {108, 105, 115, 116, 80, 114, 105, 110, 116, 82, 97, 119, 10};

.visible .entry _Z8listInitv()
{
	.reg .b32 	%r<3>;
	.reg .b64 	%rd<7>;

	{ // callseq 0, 0
	.param .b64 param0;
	st.param.b64 	[param0], 16;
	.param .b64 retval0;
	call.uni (retval0), 
	malloc, 
	(
	param0
	);
	ld.param.b64 	%rd1, [retval0];
	} // callseq 0
	mov.b32 	%r1, -1;
	st.u32 	[%rd1], %r1;
	mov.b64 	%rd3, 0;
	st.u64 	[%rd1+8], %rd3;
	st.global.u64 	[head], %rd1;
	{ // callseq 1, 0
	.param .b64 param0;
	st.param.b64 	[param0], 16;
	.param .b64 retval0;
	call.uni (retval0), 
	malloc, 
	(
	param0
	);
	ld.param.b64 	%rd4, [retval0];
	} // callseq 1
	mov.b32 	%r2, -2;
	st.u32 	[%rd4], %r2;
	st.u64 	[%rd4+8], %rd3;
	st.global.u64 	[tail], %rd4;
	ld.global.u64 	%rd6, [head];
	st.u64 	[%rd6+8], %rd4;
	ret;

}
	// .globl	_Z8addFronti
.visible .entry _Z8addFronti(
	.param .u32 _Z8addFronti_param_0
)
{
	.reg .b32 	%r<2>;
	.reg .b64 	%rd<6>;

	ld.param.u32 	%r1, [_Z8addFronti_param_0];
	{ // callseq 2, 0
	.param .b64 param0;
	st.param.b64 	[param0], 16;
	.param .b64 retval0;
	call.uni (retval0), 
	malloc, 
	(
	param0
	);
	ld.param.b64 	%rd1, [retval0];
	} // callseq 2
	st.u32 	[%rd1], %r1;
	mov.b64 	%rd3, 0;
	st.u64 	[%rd1+8], %rd3;
	ld.global.u64 	%rd4, [head];
	ld.u64 	%rd5, [%rd4+8];
	st.u64 	[%rd1+8], %rd5;
	st.u64 	[%rd4+8], %rd1;
	ret;

}
	// .globl	_Z8addFrontPii
.visible .entry _Z8addFrontPii(
	.param .u64 .ptr .align 1 _Z8addFrontPii_param_0,
	.param .u32 _Z8addFrontPii_param_1
)
{
	.reg .pred 	%p<10>;
	.reg .b32 	%r<34>;
	.reg .b64 	%rd<77>;

	ld.param.u64 	%rd5, [_Z8addFrontPii_param_0];
	ld.param.u32 	%r12, [_Z8addFrontPii_param_1];
	cvta.to.global.u64 	%rd1, %rd5;
	setp.lt.s32 	%p1, %r12, 1;
	@%p1 bra 	$L__BB2_12;
	and.b32  	%r1, %r12, 7;
	setp.lt.u32 	%p2, %r12, 8;
	mov.b32 	%r32, 0;
	@%p2 bra 	$L__BB2_4;
	and.b32  	%r32, %r12, 2147483640;
	neg.s32 	%r30, %r32;
	add.s64 	%rd76, %rd1, 16;
$L__BB2_3:
	.pragma "nounroll";
	ld.global.u32 	%r14, [%rd76+-16];
	{ // callseq 3, 0
	.param .b64 param0;
	st.param.b64 	[param0], 16;
	.param .b64 retval0;
	call.uni (retval0), 
	malloc, 
	(
	param0
	);
	ld.param.b64 	%rd6, [retval0];
	} // callseq 3
	st.u32 	[%rd6], %r14;
	mov.b64 	%rd8, 0;
	st.u64 	[%rd6+8], %rd8;
	ld.global.u64 	%rd9, [head];
	ld.u64 	%rd10, [%rd9+8];
	st.u64 	[%rd6+8], %rd10;
	st.u64 	[%rd9+8], %rd6;
	ld.global.u32 	%r15, [%rd76+-12];
	{ // callseq 4, 0
	.param .b64 param0;
	st.param.b64 	[param0], 16;
	.param .b64 retval0;
	call.uni (retval0), 
	malloc, 
	(
	param0
	);
	ld.param.b64 	%rd11, [retval0];
	} // callseq 4
	st.u32 	[%rd11], %r15;
	st.u64 	[%rd11+8], %rd8;
	ld.global.u64 	%rd13, [head];
	ld.u64 	%rd14, [%rd13+8];
	st.u64 	[%rd11+8], %rd14;
	st.u64 	[%rd13+8], %rd11;
	ld.global.u32 	%r16, [%rd76+-8];
	{ // callseq 5, 0
	.param .b64 param0;
	st.param.b64 	[param0], 16;
	.param .b64 retval0;
	call.uni (retval0), 
	malloc, 
	(
	param0
	);
	ld.param.b64 	%rd15, [retval0];
	} // callseq 5
	st.u32 	[%rd15], %r16;
	st.u64 	[%rd15+8], %rd8;
	ld.global.u64 	%rd17, [head];
	ld.u64 	%rd18, [%rd17+8];
	st.u64 	[%rd15+8], %rd18;
	st.u64 	[%rd17+8], %rd15;
	ld.global.u32 	%r17, [%rd76+-4];
	{ // callseq 6, 0
	.param .b64 param0;
	st.param.b64 	[param0], 16;
	.param .b64 retval0;
	call.uni (retval0), 
	malloc, 
	(
	param0
	);
	ld.param.b64 	%rd19, [retval0];
	} // callseq 6
	st.u32 	[%rd19], %r17;
	st.u64 	[%rd19+8], %rd8;
	ld.global.u64 	%rd21, [head];
	ld.u64 	%rd22, [%rd21+8];
	st.u64 	[%rd19+8], %rd22;
	st.u64 	[%rd21+8], %rd19;
	ld.global.u32 	%r18, [%rd76];
	{ // callseq 7, 0
	.param .b64 param0;
	st.param.b64 	[param0], 16;
	.param .b64 retval0;
	call.uni (retval0), 
	malloc, 
	(
	param0
	);
	ld.param.b64 	%rd23, [retval0];
	} // callseq 7
	st.u32 	[%rd23], %r18;
	st.u64 	[%rd23+8], %rd8;
	ld.global.u64 	%rd25, [head];
	ld.u64 	%rd26, [%rd25+8];
	st.u64 	[%rd23+8], %rd26;
	st.u64 	[%rd25+8], %rd23;
	ld.global.u32 	%r19, [%rd76+4];
	{ // callseq 8, 0
	.param .b64 param0;
	st.param.b64 	[param0], 16;
	.param .b64 retval0;
	call.uni (retval0), 
	malloc, 
	(
	param0
	);
	ld.param.b64 	%rd27, [retval0];
	} // callseq 8
	st.u32 	[%rd27], %r19;
	st.u64 	[%rd27+8], %rd8;
	ld.global.u64 	%rd29, [head];
	ld.u64 	%rd30, [%rd29+8];
	st.u64 	[%rd27+8], %rd30;
	st.u64 	[%rd29+8], %rd27;
	ld.global.u32 	%r20, [%rd76+8];
	{ // callseq 9, 0
	.param .b64 param0;
	st.param.b64 	[param0], 16;
	.param .b64 retval0;
	call.uni (retval0), 
	malloc, 
	(
	param0
	);
	ld.param.b64 	%rd31, [retval0];
	} // callseq 9
	st.u32 	[%rd31], %r20;
	st.u64 	[%rd31+8], %rd8;
	ld.global.u64 	%rd33, [head];
	ld.u64 	%rd34, [%rd33+8];
	st.u64 	[%rd31+8], %rd34;
	st.u64 	[%rd33+8], %rd31;
	ld.global.u32 	%r21, [%rd76+12];
	{ // callseq 10, 0
	.param .b64 param0;
	st.param.b64 	[param0], 16;
	.param .b64 retval0;
	call.uni (retval0), 
	malloc, 
	(
	param0
	);
	ld.param.b64 	%rd35, [retval0];
	} // callseq 10
	st.u32 	[%rd35], %r21;
	st.u64 	[%rd35+8], %rd8;
	ld.global.u64 	%rd37, [head];
	ld.u64 	%rd38, [%rd37+8];
	st.u64 	[%rd35+8], %rd38;
	st.u64 	[%rd37+8], %rd35;
	add.s32 	%r30, %r30, 8;
	add.s64 	%rd76, %rd76, 32;
	setp.ne.s32 	%p3, %r30, 0;
	@%p3 bra 	$L__BB2_3;
$L__BB2_4:
	setp.eq.s32 	%p4, %r1, 0;
	@%p4 bra 	$L__BB2_12;
	and.b32  	%r7, %r12, 3;
	setp.lt.u32 	%p5, %r1, 4;
	@%p5 bra 	$L__BB2_7;
	mul.wide.u32 	%rd39, %r32, 4;
	add.s64 	%rd40, %rd1, %rd39;
	ld.global.u32 	%r22, [%rd40];
	{ // callseq 11, 0
	.param .b64 param0;
	st.param.b64 	[param0], 16;
	.param .b64 retval0;
	call.uni (retval0), 
	malloc, 
	(
	param0
	);
	ld.param.b64 	%rd41, [retval0];
	} // callseq 11
	st.u32 	[%rd41], %r22;
	mov.b64 	%rd43, 0;
	st.u64 	[%rd41+8], %rd43;
	ld.global.u64 	%rd44, [head];
	ld.u64 	%rd45, [%rd44+8];
	st.u64 	[%rd41+8], %rd45;
	st.u64 	[%rd44+8], %rd41;
	ld.global.u32 	%r23, [%rd40+4];
	{ // callseq 12, 0
	.param .b64 param0;
	st.param.b64 	[param0], 16;
	.param .b64 retval0;
	call.uni (retval0), 
	malloc, 
	(
	param0
	);
	ld.param.b64 	%rd46, [retval0];
	} // callseq 12
	st.u32 	[%rd46], %r23;
	st.u64 	[%rd46+8], %rd43;
	ld.global.u64 	%rd48, [head];
	ld.u64 	%rd49, [%rd48+8];
	st.u64 	[%rd46+8], %rd49;
	st.u64 	[%rd48+8], %rd46;
	ld.global.u32 	%r24, [%rd40+8];
	{ // callseq 13, 0
	.param .b64 param0;
	st.param.b64 	[param0], 16;
	.param .b64 retval0;
	call.uni (retval0), 
	malloc, 
	(
	param0
	);
	ld.param.b64 	%rd50, [retval0];
	} // callseq 13
	st.u32 	[%rd50], %r24;
	st.u64 	[%rd50+8], %rd43;
	ld.global.u64 	%rd52, [head];
	ld.u64 	%rd53, [%rd52+8];
	st.u64 	[%rd50+8], %rd53;
	st.u64 	[%rd52+8], %rd50;
	ld.global.u32 	%r25, [%rd40+12];
	{ // callseq 14, 0
	.param .b64 param0;
	st.param.b64 	[param0], 16;
	.param .b64 retval0;
	call.uni (retval0), 
	malloc, 
	(
	param0
	);
	ld.param.b64 	%rd54, [retval0];
	} // callseq 14
	st.u32 	[%rd54], %r25;
	st.u64 	[%rd54+8], %rd43;
	ld.global.u64 	%rd56, [head];
	ld.u64 	%rd57, [%rd56+8];
	st.u64 	[%rd54+8], %rd57;
	st.u64 	[%rd56+8], %rd54;
	add.s32 	%r32, %r32, 4;
$L__BB2_7:
	setp.eq.s32 	%p6, %r7, 0;
	@%p6 bra 	$L__BB2_12;
	setp.eq.s32 	%p7, %r7, 1;
	@%p7 bra 	$L__BB2_10;
	mul.wide.u32 	%rd58, %r32, 4;
	add.s64 	%rd59, %rd1, %rd58;
	ld.global.u32 	%r26, [%rd59];
	{ // callseq 15, 0
	.param .b64 param0;
	st.param.b64 	[param0], 16;
	.param .b64 retval0;
	call.uni (retval0), 
	malloc, 
	(
	param0
	);
	ld.param.b64 	%rd60, [retval0];
	} // callseq 15
	st.u32 	[%rd60], %r26;
	mov.b64 	%rd62, 0;
	st.u64 	[%rd60+8], %rd62;
	ld.global.u64 	%rd63, [head];
	ld.u64 	%rd64, [%rd63+8];
	st.u64 	[%rd60+8], %rd64;
	st.u64 	[%rd63+8], %rd60;
	ld.global.u32 	%r27, [%rd59+4];
	{ // callseq 16, 0
	.param .b64 param0;
	st.param.b64 	[param0], 16;
	.param .b64 retval0;
	call.uni (retval0), 
	malloc, 
	(
	param0
	);
	ld.param.b64 	%rd65, [retval0];
	} // callseq 16
	st.u32 	[%rd65], %r27;
	st.u64 	[%rd65+8], %rd62;
	ld.global.u64 	%rd67, [head];
	ld.u64 	%rd68, [%rd67+8];
	st.u64 	[%rd65+8], %rd68;
	st.u64 	[%rd67+8], %rd65;
	add.s32 	%r32, %r32, 2;
$L__BB2_10:
	and.b32  	%r28, %r12, 1;
	setp.eq.b32 	%p8, %r28, 1;
	not.pred 	%p9, %p8;
	@%p9 bra 	$L__BB2_12;
	mul.wide.u32 	%rd69, %r32, 4;
	add.s64 	%rd70, %rd1, %rd69;
	ld.global.u32 	%r29, [%rd70];
	{ // callseq 17, 0
	.param .b64 param0;
	st.param.b64 	[param0], 16;
	.param .b64 retval0;
	call.uni (retval0), 
	malloc, 
	(
	param0
	);
	ld.param.b64 	%rd71, [retval0];
	} // callseq 17
	st.u32 	[%rd71], %r29;
	mov.b64 	%rd73, 0;
	st.u64 	[%rd71+8], %rd73;
	ld.global.u64 	%rd74, [head];
	ld.u64 	%rd75, [%rd74+8];
	st.u64 	[%rd71+8], %rd75;
	st.u64 	[%rd74+8], %rd71;
$L__BB2_12:
	ret;

}
	// .globl	_Z9listPrintv
.visible .entry _Z9listPrintv()
{
	.local .align 8 .b8 	__local_depot3[16];
	.reg .b64 	%SP;
	.reg .b64 	%SPL;
	.reg .pred 	%p<5>;
	.reg .b32 	%r<19>;
	.reg .b64 	%rd<23>;

	mov.u64 	%SPL, __local_depot3;
	cvta.local.u64 	%SP, %SPL;
	mov.u64 	%rd5, $str$4;
	cvta.global.u64 	%rd6, %rd5;
	{ // callseq 18, 0
	.param .b64 param0;
	st.param.b64 	[param0], %rd6;
	.param .b64 param1;
	st.param.b64 	[param1], 0;
	.param .b32 retval0;
	call.uni (retval0), 
	vprintf, 
	(
	param0, 
	param1
	);
	ld.param.b32 	%r5, [retval0];
	} // callseq 18
	ld.global.u64 	%rd22, [head];
	setp.eq.s64 	%p1, %rd22, 0;
	mov.b32 	%r18, 0;
	@%p1 bra 	$L__BB3_8;
	add.u64 	%rd7, %SP, 0;
	add.u64 	%rd2, %SPL, 0;
	mov.b32 	%r18, 0;
	mov.u64 	%rd15, $str;
	mov.u64 	%rd13, $str$1;
	mov.u64 	%rd10, $str$2;
$L__BB3_2:
	ld.global.u64 	%rd8, [head];
	setp.ne.s64 	%p2, %rd22, %rd8;
	@%p2 bra 	$L__BB3_4;
	cvta.global.u64 	%rd16, %rd15;
	{ // callseq 21, 0
	.param .b64 param0;
	st.param.b64 	[param0], %rd16;
	.param .b64 param1;
	st.param.b64 	[param1], 0;
	.param .b32 retval0;
	call.uni (retval0), 
	vprintf, 
	(
	param0, 
	param1
	);
	ld.param.b32 	%r13, [retval0];
	} // callseq 21
	bra.uni 	$L__BB3_7;
$L__BB3_4:
	ld.global.u64 	%rd9, [tail];
	setp.ne.s64 	%p3, %rd22, %rd9;
	@%p3 bra 	$L__BB3_6;
	cvta.global.u64 	%rd14, %rd13;
	{ // callseq 20, 0
	.param .b64 param0;
	st.param.b64 	[param0], %rd14;
	.param .b64 param1;
	st.param.b64 	[param1], 0;
	.param .b32 retval0;
	call.uni (retval0), 
	vprintf, 
	(
	param0, 
	param1
	);
	ld.param.b32 	%r11, [retval0];
	} // callseq 20
	bra.uni 	$L__BB3_7;
$L__BB3_6:
	ld.u32 	%r8, [%rd22];
	st.local.u32 	[%rd2], %r8;
	cvta.global.u64 	%rd11, %rd10;
	{ // callseq 19, 0
	.param .b64 param0;
	st.param.b64 	[param0], %rd11;
	.param .b64 param1;
	st.param.b64 	[param1], %rd7;
	.param .b32 retval0;
	call.uni (retval0), 
	vprintf, 
	(
	param0, 
	param1
	);
	ld.param.b32 	%r9, [retval0];
	} // callseq 19
$L__BB3_7:
	ld.u64 	%rd17, [%rd22+8];
	and.b64  	%rd22, %rd17, -2;
	add.s32 	%r18, %r18, 1;
	setp.ne.s64 	%p4, %rd22, 0;
	@%p4 bra 	$L__BB3_2;
$L__BB3_8:
	add.u64 	%rd18, %SP, 8;
	add.u64 	%rd19, %SPL, 8;
	st.local.u32 	[%rd19], %r18;
	mov.u64 	%rd20, $str$5;
	cvta.global.u64 	%rd21, %rd20;
	{ // callseq 22, 0
	.param .b64 param0;
	st.param.b64 	[param0], %rd21;
	.param .b64 param1;
	st.param.b64 	[param1], %rd18;
	.param .b32 retval0;
	call.uni (retval0), 
	vprintf, 
	(
	param0, 
	param1
	);
	ld.param.b32 	%r15, [retval0];
	} // callseq 22
	ret;

}
	// .globl	_Z12listPrintLenv
.visible .entry _Z12listPrintLenv()
{
	.local .align 8 .b8 	__local_depot4[8];
	.reg .b64 	%SP;
	.reg .b64 	%SPL;
	.reg .pred 	%p<3>;
	.reg .b32 	%r<10>;
	.reg .b64 	%rd<10>;

	mov.u64 	%SPL, __local_depot4;
	cvta.local.u64 	%SP, %SPL;
	ld.global.u64 	%rd9, [head];
	setp.eq.s64 	%p1, %rd9, 0;
	mov.b32 	%r9, 0;
	@%p1 bra 	$L__BB4_3;
	mov.b32 	%r9, 0;
$L__BB4_2:
	ld.u64 	%rd4, [%rd9+8];
	and.b64  	%rd9, %rd4, -2;
	add.s32 	%r9, %r9, 1;
	setp.ne.s64 	%p2, %rd9, 0;
	@%p2 bra 	$L__BB4_2;
$L__BB4_3:
	add.u64 	%rd5, %SP, 0;
	add.u64 	%rd6, %SPL, 0;
	st.local.u32 	[%rd6], %r9;
	mov.u64 	%rd7, $str$5;
	cvta.global.u64 	%rd8, %rd7;
	{ // callseq 23, 0
	.param .b64 param0;
	st.param.b64 	[param0], %rd8;
	.param .b64 param1;
	st.param.b64 	[param1], %rd5;
	.param .b32 retval0;
	call.uni (retval0), 
	vprintf, 
	(
	param0, 
	param1
	);
	ld.param.b32 	%r6, [retval0];
	} // callseq 23
	ret;

}
	// .globl	_Z12listPrintRawv
.visible .entry _Z12listPrintRawv()
{
	.local .align 8 .b8 	__local_depot5[16];
	.reg .b64 	%SP;
	.reg .b64 	%SPL;
	.reg .pred 	%p<7>;
	.reg .b32 	%r<26>;
	.reg .b64 	%rd<28>;

	mov.u64 	%SPL, __local_depot5;
	cvta.local.u64 	%SP, %SPL;
	mov.u64 	%rd5, $str$6;
	cvta.global.u64 	%rd6, %rd5;
	{ // callseq 24, 0
	.param .b64 param0;
	st.param.b64 	[param0], %rd6;
	.param .b64 param1;
	st.param.b64 	[param1], 0;
	.param .b32 retval0;
	call.uni (retval0), 
	vprintf, 
	(
	param0, 
	param1
	);
	ld.param.b32 	%r7, [retval0];
	} // callseq 24
	ld.global.u64 	%rd27, [head];
	setp.eq.s64 	%p1, %rd27, 0;
	mov.b32 	%r24, 0;
	@%p1 bra 	$L__BB5_12;
	add.u64 	%rd7, %SP, 0;
	add.u64 	%rd2, %SPL, 0;
	mov.b32 	%r24, 0;
	mov.u64 	%rd20, $str;
	mov.u64 	%rd18, $str$1;
	mov.u64 	%rd12, $str$2;
$L__BB5_2:
	ld.global.u64 	%rd8, [tail];
	setp.ne.s64 	%p2, %rd27, %rd8;
	@%p2 bra 	$L__BB5_6;
	ld.global.u64 	%rd17, [head];
	setp.ne.s64 	%p5, %rd27, %rd17;
	@%p5 bra 	$L__BB5_5;
	cvta.global.u64 	%rd21, %rd20;
	{ // callseq 28, 0
	.param .b64 param0;
	st.param.b64 	[param0], %rd21;
	.param .b64 param1;
	st.param.b64 	[param1], 0;
	.param .b32 retval0;
	call.uni (retval0), 
	vprintf, 
	(
	param0, 
	param1
	);
	ld.param.b32 	%r17, [retval0];
	} // callseq 28
	add.s32 	%r24, %r24, 1;
	bra.uni 	$L__BB5_11;
$L__BB5_5:
	cvta.global.u64 	%rd19, %rd18;
	{ // callseq 27, 0
	.param .b64 param0;
	st.param.b64 	[param0], %rd19;
	.param .b64 param1;
	st.param.b64 	[param1], 0;
	.param .b32 retval0;
	call.uni (retval0), 
	vprintf, 
	(
	param0, 
	param1
	);
	ld.param.b32 	%r15, [retval0];
	} // callseq 27
	add.s32 	%r24, %r24, 1;
	bra.uni 	$L__BB5_11;
$L__BB5_6:
	ld.u64 	%rd9, [%rd27+8];
	and.b64  	%rd10, %rd9, 1;
	setp.eq.b64 	%p3, %rd10, 1;
	@%p3 bra 	$L__BB5_11;
	ld.global.u64 	%rd11, [head];
	setp.ne.s64 	%p4, %rd27, %rd11;
	@%p4 bra 	$L__BB5_9;
	cvta.global.u64 	%rd16, %rd20;
	{ // callseq 26, 0
	.param .b64 param0;
	st.param.b64 	[param0], %rd16;
	.param .b64 param1;
	st.param.b64 	[param1], 0;
	.param .b32 retval0;
	call.uni (retval0), 
	vprintf, 
	(
	param0, 
	param1
	);
	ld.param.b32 	%r13, [retval0];
	} // callseq 26
	bra.uni 	$L__BB5_10;
$L__BB5_9:
	ld.u32 	%r10, [%rd27];
	st.local.u32 	[%rd2], %r10;
	cvta.global.u64 	%rd13, %rd12;
	{ // callseq 25, 0
	.param .b64 param0;
	st.param.b64 	[param0], %rd13;
	.param .b64 param1;
	st.param.b64 	[param1], %rd7;
	.param .b32 retval0;
	call.uni (retval0), 
	vprintf, 
	(
	param0, 
	param1
	);
	ld.param.b32 	%r11, [retval0];
	} // callseq 25
$L__BB5_10:
	add.s32 	%r24, %r24, 1;
$L__BB5_11:
	ld.u64 	%rd22, [%rd27+8];
	and.b64  	%rd27, %rd22, -2;
	setp.ne.s64 	%p6, %rd27, 0;
	@%p6 bra 	$L__BB5_2;
$L__BB5_12:
	add.u64 	%rd23, %SP, 8;
	add.u64 	%rd24, %SPL, 8;
	st.local.u32 	[%rd24], %r24;
	mov.u64 	%rd25, $str$5;
	cvta.global.u64 	%rd26, %rd25;
	{ // callseq 29, 0
	.param .b64 param0;
	st.param.b64 	[param0], %rd26;
	.param .b64 param1;
	st.param.b64 	[param1], %rd23;
	.param .b32 retval0;
	call.uni (retval0), 
	vprintf, 
	(
	param0, 
	param1
	);
	ld.param.b32 	%r19, [retval0];
	} // callseq 29
	ret;

}
	// .globl	_Z8printValPii
.visible .entry _Z8printValPii(
	.param .u64 .ptr .align 1 _Z8printValPii_param_0,
	.param .u32 _Z8printValPii_param_1
)
{
	.local .align 8 .b8 	__local_depot6[8];
	.reg .b64 	%SP;
	.reg .b64 	%SPL;
	.reg .pred 	%p<10>;
	.reg .b32 	%r<110>;
	.reg .b64 	%rd<30>;

	mov.u64 	%SPL, __local_depot6;
	cvta.local.u64 	%SP, %SPL;
	ld.param.u64 	%rd9, [_Z8printValPii_param_0];
	ld.param.u32 	%r16, [_Z8printValPii_param_1];
	cvta.to.global.u64 	%rd1, %rd9;
	add.u64 	%rd10, %SP, 0;
	add.u64 	%rd2, %SPL, 0;
	setp.lt.s32 	%p1, %r16, 1;
	@%p1 bra 	$L__BB6_13;
	and.b32  	%r1, %r16, 15;
	setp.lt.u32 	%p2, %r16, 16;
	mov.b32 	%r107, 0;
	@%p2 bra 	$L__BB6_4;
	and.b32  	%r107, %r16, 2147483632;
	neg.s32 	%r105, %r107;
	add.s64 	%rd28, %rd1, 32;
	mov.u64 	%rd11, $str$3;
$L__BB6_3:
	.pragma "nounroll";
	ld.global.u32 	%r18, [%rd28+-32];
	st.local.u32 	[%rd2], %r18;
	cvta.global.u64 	%rd12, %rd11;
	{ // callseq 30, 0
	.param .b64 param0;
	st.param.b64 	[param0], %rd12;
	.param .b64 param1;
	st.param.b64 	[param1], %rd10;
	.param .b32 retval0;
	call.uni (retval0), 
	vprintf, 
	(
	param0, 
	param1
	);
	ld.param.b32 	%r19, [retval0];
	} // callseq 30
	ld.global.u32 	%r21, [%rd28+-28];
	st.local.u32 	[%rd2], %r21;
	{ // callseq 31, 0
	.param .b64 param0;
	st.param.b64 	[param0], %rd12;
	.param .b64 param1;
	st.param.b64 	[param1], %rd10;
	.param .b32 retval0;
	call.uni (retval0), 
	vprintf, 
	(
	param0, 
	param1
	);
	ld.param.b32 	%r22, [retval0];
	} // callseq 31
	ld.global.u32 	%r24, [%rd28+-24];
	st.local.u32 	[%rd2], %r24;
	{ // callseq 32, 0
	.param .b64 param0;
	st.param.b64 	[param0], %rd12;
	.param .b64 param1;
	st.param.b64 	[param1], %rd10;
	.param .b32 retval0;
	call.uni (retval0), 
	vprintf, 
	(
	param0, 
	param1
	);
	ld.param.b32 	%r25, [retval0];
	} // callseq 32
	ld.global.u32 	%r27, [%rd28+-20];
	st.local.u32 	[%rd2], %r27;
	{ // callseq 33, 0
	.param .b64 param0;
	st.param.b64 	[param0], %rd12;
	.param .b64 param1;
	st.param.b64 	[param1], %rd10;
	.param .b32 retval0;
	call.uni (retval0), 
	vprintf, 
	(
	param0, 
	param1
	);
	ld.param.b32 	%r28, [retval0];
	} // callseq 33
	ld.global.u32 	%r30, [%rd28+-16];
	st.local.u32 	[%rd2], %r30;
	{ // callseq 34, 0
	.param .b64 param0;
	st.param.b64 	[param0], %rd12;
	.param .b64 param1;
	st.param.b64 	[param1], %rd10;
	.param .b32 retval0;
	call.uni (retval0), 
	vprintf, 
	(
	param0, 
	param1
	);
	ld.param.b32 	%r31, [retval0];
	} // callseq 34
	ld.global.u32 	%r33, [%rd28+-12];
	st.local.u32 	[%rd2], %r33;
	{ // callseq 35, 0
	.param .b64 param0;
	st.param.b64 	[param0], %rd12;
	.param .b64 param1;
	st.param.b64 	[param1], %rd10;
	.param .b32 retval0;
	call.uni (retval0), 
	vprintf, 
	(
	param0, 
	param1
	);
	ld.param.b32 	%r34, [retval0];
	} // callseq 35
	ld.global.u32 	%r36, [%rd28+-8];
	st.local.u32 	[%rd2], %r36;
	{ // callseq 36, 0
	.param .b64 param0;
	st.param.b64 	[param0], %rd12;
	.param .b64 param1;
	st.param.b64 	[param1], %rd10;
	.param .b32 retval0;
	call.uni (retval0), 
	vprintf, 
	(
	param0, 
	param1
	);
	ld.param.b32 	%r37, [retval0];
	} // callseq 36
	ld.global.u32 	%r39, [%rd28+-4];
	st.local.u32 	[%rd2], %r39;
	{ // callseq 37, 0
	.param .b64 param0;
	st.param.b64 	[param0], %rd12;
	.param .b64 param1;
	st.param.b64 	[param1], %rd10;
	.param .b32 retval0;
	call.uni (retval0), 
	vprintf, 
	(
	param0, 
	param1
	);
	ld.param.b32 	%r40, [retval0];
	} // callseq 37
	ld.global.u32 	%r42, [%rd28];
	st.local.u32 	[%rd2], %r42;
	{ // callseq 38, 0
	.param .b64 param0;
	st.param.b64 	[param0], %rd12;
	.param .b64 param1;
	st.param.b64 	[param1], %rd10;
	.param .b32 retval0;
	call.uni (retval0), 
	vprintf, 
	(
	param0, 
	param1
	);
	ld.param.b32 	%r43, [retval0];
	} // callseq 38
	ld.global.u32 	%r45, [%rd28+4];
	st.local.u32 	[%rd2], %r45;
	{ // callseq 39, 0
	.param .b64 param0;
	st.param.b64 	[param0], %rd12;
	.param .b64 param1;
	st.param.b64 	[param1], %rd10;
	.param .b32 retval0;
	call.uni (retval0), 
	vprintf, 
	(
	param0, 
	param1
	);
	ld.param.b32 	%r46, [retval0];
	} // callseq 39
	ld.global.u32 	%r48, [%rd28+8];
	st.local.u32 	[%rd2], %r48;
	{ // callseq 40, 0
	.param .b64 param0;
	st.param.b64 	[param0], %rd12;
	.param .b64 param1;
	st.param.b64 	[param1], %rd10;
	.param .b32 retval0;
	call.uni (retval0), 
	vprintf, 
	(
	param0, 
	param1
	);
	ld.param.b32 	%r49, [retval0];
	} // callseq 40
	ld.global.u32 	%r51, [%rd28+12];
	st.local.u32 	[%rd2], %r51;
	{ // callseq 41, 0
	.param .b64 param0;
	st.param.b64 	[param0], %rd12;
	.param .b64 param1;
	st.param.b64 	[param1], %rd10;
	.param .b32 retval0;
	call.uni (retval0), 
	vprintf, 
	(
	param0, 
	param1
	);
	ld.param.b32 	%r52, [retval0];
	} // callseq 41
	ld.global.u32 	%r54, [%rd28+16];
	st.local.u32 	[%rd2], %r54;
	{ // callseq 42, 0
	.param .b64 param0;
	st.param.b64 	[param0], %rd12;
	.param .b64 param1;
	st.param.b64 	[param1], %rd10;
	.param .b32 retval0;
	call.uni (retval0), 
	vprintf, 
	(
	param0, 
	param1
	);
	ld.param.b32 	%r55, [retval0];
	} // callseq 42
	ld.global.u32 	%r57, [%rd28+20];
	st.local.u32 	[%rd2], %r57;
	{ // callseq 43, 0
	.param .b64 param0;
	st.param.b64 	[param0], %rd12;
	.param .b64 param1;
	st.param.b64 	[param1], %rd10;
	.param .b32 retval0;
	call.uni (retval0), 
	vprintf, 
	(
	param0, 
	param1
	);
	ld.param.b32 	%r58, [retval0];
	} // callseq 43
	ld.global.u32 	%r60, [%rd28+24];
	st.local.u32 	[%rd2], %r60;
	{ // callseq 44, 0
	.param .b64 param0;
	st.param.b64 	[param0], %rd12;
	.param .b64 param1;
	st.param.b64 	[param1], %rd10;
	.param .b32 retval0;
	call.uni (retval0), 
	vprintf, 
	(
	param0, 
	param1
	);
	ld.param.b32 	%r61, [retval0];
	} // callseq 44
	ld.global.u32 	%r63, [%rd28+28];
	st.local.u32 	[%rd2], %r63;
	{ // callseq 45, 0
	.param .b64 param0;
	st.param.b64 	[param0], %rd12;
	.param .b64 param1;
	st.param.b64 	[param1], %rd10;
	.param .b32 retval0;
	call.uni (retval0), 
	vprintf, 
	(
	param0, 
	param1
	);
	ld.param.b32 	%r64, [retval0];
	} // callseq 45
	add.s32 	%r105, %r105, 16;
	add.s64 	%rd28, %rd28, 64;
	setp.ne.s32 	%p3, %r105, 0;
	@%p3 bra 	$L__BB6_3;
$L__BB6_4:
	setp.eq.s32 	%p4, %r1, 0;
	@%p4 bra 	$L__BB6_13;
	and.b32  	%r7, %r16, 7;
	setp.lt.u32 	%p5, %r1, 8;
	@%p5 bra 	$L__BB6_7;
	mul.wide.u32 	%rd14, %r107, 4;
	add.s64 	%rd15, %rd1, %rd14;
	ld.global.u32 	%r66, [%rd15];
	st.local.u32 	[%rd2], %r66;
	mov.u64 	%rd16, $str$3;
	cvta.global.u64 	%rd17, %rd16;
	{ // callseq 46, 0
	.param .b64 param0;
	st.param.b64 	[param0], %rd17;
	.param .b64 param1;
	st.param.b64 	[param1], %rd10;
	.param .b32 retval0;
	call.uni (retval0), 
	vprintf, 
	(
	param0, 
	param1
	);
	ld.param.b32 	%r67, [retval0];
	} // callseq 46
	ld.global.u32 	%r69, [%rd15+4];
	st.local.u32 	[%rd2], %r69;
	{ // callseq 47, 0
	.param .b64 param0;
	st.param.b64 	[param0], %rd17;
	.param .b64 param1;
	st.param.b64 	[param1], %rd10;
	.param .b32 retval0;
	call.uni (retval0), 
	vprintf, 
	(
	param0, 
	param1
	);
	ld.param.b32 	%r70, [retval0];
	} // callseq 47
	ld.global.u32 	%r72, [%rd15+8];
	st.local.u32 	[%rd2], %r72;
	{ // callseq 48, 0
	.param .b64 param0;
	st.param.b64 	[param0], %rd17;
	.param .b64 param1;
	st.param.b64 	[param1], %rd10;
	.param .b32 retval0;
	call.uni (retval0), 
	vprintf, 
	(
	param0, 
	param1
	);
	ld.param.b32 	%r73, [retval0];
	} // callseq 48
	ld.global.u32 	%r75, [%rd15+12];
	st.local.u32 	[%rd2], %r75;
	{ // callseq 49, 0
	.param .b64 param0;
	st.param.b64 	[param0], %rd17;
	.param .b64 param1;
	st.param.b64 	[param1], %rd10;
	.param .b32 retval0;
	call.uni (retval0), 
	vprintf, 
	(
	param0, 
	param1
	);
	ld.param.b32 	%r76, [retval0];
	} // callseq 49
	ld.global.u32 	%r78, [%rd15+16];
	st.local.u32 	[%rd2], %r78;
	{ // callseq 50, 0
	.param .b64 param0;
	st.param.b64 	[param0], %rd17;
	.param .b64 param1;
	st.param.b64 	[param1], %rd10;
	.param .b32 retval0;
	call.uni (retval0), 
	vprintf, 
	(
	param0, 
	param1
	);
	ld.param.b32 	%r79, [retval0];
	} // callseq 50
	ld.global.u32 	%r81, [%rd15+20];
	st.local.u32 	[%rd2], %r81;
	{ // callseq 51, 0
	.param .b64 param0;
	st.param.b64 	[param0], %rd17;
	.param .b64 param1;
	st.param.b64 	[param1], %rd10;
	.param .b32 retval0;
	call.uni (retval0), 
	vprintf, 
	(
	param0, 
	param1
	);
	ld.param.b32 	%r82, [retval0];
	} // callseq 51
	ld.global.u32 	%r84, [%rd15+24];
	st.local.u32 	[%rd2], %r84;
	{ // callseq 52, 0
	.param .b64 param0;
	st.param.b64 	[param0], %rd17;
	.param .b64 param1;
	st.param.b64 	[param1], %rd10;
	.param .b32 retval0;
	call.uni (retval0), 
	vprintf, 
	(
	param0, 
	param1
	);
	ld.param.b32 	%r85, [retval0];
	} // callseq 52
	ld.global.u32 	%r87, [%rd15+28];
	st.local.u32 	[%rd2], %r87;
	{ // callseq 53, 0
	.param .b64 param0;
	st.param.b64 	[param0], %rd17;
	.param .b64 param1;
	st.param.b64 	[param1], %rd10;
	.param .b32 retval0;
	call.uni (retval0), 
	vprintf, 
	(
	param0, 
	param1
	);
	ld.param.b32 	%r88, [retval0];
	} // callseq 53
	add.s32 	%r107, %r107, 8;
$L__BB6_7:
	setp.eq.s32 	%p6, %r7, 0;
	@%p6 bra 	$L__BB6_13;
	and.b32  	%r10, %r16, 3;
	setp.lt.u32 	%p7, %r7, 4;
	@%p7 bra 	$L__BB6_10;
	mul.wide.u32 	%rd19, %r107, 4;
	add.s64 	%rd20, %rd1, %rd19;
	ld.global.u32 	%r90, [%rd20];
	st.local.u32 	[%rd2], %r90;
	mov.u64 	%rd21, $str$3;
	cvta.global.u64 	%rd22, %rd21;
	{ // callseq 54, 0
	.param .b64 param0;
	st.param.b64 	[param0], %rd22;
	.param .b64 param1;
	st.param.b64 	[param1], %rd10;
	.param .b32 retval0;
	call.uni (retval0), 
	vprintf, 
	(
	param0, 
	param1
	);
	ld.param.b32 	%r91, [retval0];
	} // callseq 54
	ld.global.u32 	%r93, [%rd20+4];
	st.local.u32 	[%rd2], %r93;
	{ // callseq 55, 0
	.param .b64 param0;
	st.param.b64 	[param0], %rd22;
	.param .b64 param1;
	st.param.b64 	[param1], %rd10;
	.param .b32 retval0;
	call.uni (retval0), 
	vprintf, 
	(
	param0, 
	param1
	);
	ld.param.b32 	%r94, [retval0];
	} // callseq 55
	ld.global.u32 	%r96, [%rd20+8];
	st.local.u32 	[%rd2], %r96;
	{ // callseq 56, 0
	.param .b64 param0;
	st.param.b64 	[param0], %rd22;
	.param .b64 param1;
	st.param.b64 	[param1], %rd10;
	.param .b32 retval0;
	call.uni (retval0), 
	vprintf, 
	(
	param0, 
	param1
	);
	ld.param.b32 	%r97, [retval0];
	} // callseq 56
	ld.global.u32 	%r99, [%rd20+12];
	st.local.u32 	[%rd2], %r99;
	{ // callseq 57, 0
	.param .b64 param0;
	st.param.b64 	[param0], %rd22;
	.param .b64 param1;
	st.param.b64 	[param1], %rd10;
	.param .b32 retval0;
	call.uni (retval0), 
	vprintf, 
	(
	param0, 
	param1
	);
	ld.param.b32 	%r100, [retval0];
	} // callseq 57
	add.s32 	%r107, %r107, 4;
$L__BB6_10:
	setp.eq.s32 	%p8, %r10, 0;
	@%p8 bra 	$L__BB6_13;
	mul.wide.u32 	%rd24, %r107, 4;
	add.s64 	%rd29, %rd1, %rd24;
	neg.s32 	%r109, %r10;
	mov.u64 	%rd25, $str$3;
$L__BB6_12:
	.pragma "nounroll";
	ld.global.u32 	%r102, [%rd29];
	st.local.u32 	[%rd2], %r102;
	cvta.global.u64 	%rd26, %rd25;
	{ // callseq 58, 0
	.param .b64 param0;
	st.param.b64 	[param0], %rd26;
	.param .b64 param1;
	st.param.b64 	[param1], %rd10;
	.param .b32 retval0;
	call.uni (retval0), 
	vprintf, 
	(
	param0, 
	param1
	);
	ld.param.b32 	%r103, [retval0];
	} // callseq 58
	add.s64 	%rd29, %rd29, 4;
	add.s32 	%r109, %r109, 1;
	setp.ne.s32 	%p9, %r109, 0;
	@%p9 bra 	$L__BB6_12;
$L__BB6_13:
	ret;

}
	// .globl	_Z12listTraversev
.visible .entry _Z12listTraversev()
{
	.reg .pred 	%p<5>;
	.reg .b64 	%rd<23>;

	ld.global.u64 	%rd20, [head];
	ld.u64 	%rd19, [%rd20+8];
	add.s64 	%rd18, %rd19, 8;
	ld.u64 	%rd21, [%rd19+8];
	setp.eq.s64 	%p1, %rd21, 0;
	@%p1 bra 	$L__BB7_5;
$L__BB7_1:
	mov.u64 	%rd8, %rd20;
	and.b64  	%rd15, %rd21, 1;
	setp.eq.b64 	%p2, %rd15, 1;
	@%p2 bra 	$L__BB7_4;
	ld.u64 	%rd16, [%rd8+8];
	setp.eq.s64 	%p3, %rd16, %rd19;
	mov.u64 	%rd20, %rd19;
	@%p3 bra 	$L__BB7_4;
	st.u64 	[%rd8+8], %rd19;
	ld.u64 	%rd21, [%rd18];
$L__BB7_4:
	and.b64  	%rd19, %rd21, -2;
	add.s64 	%rd18, %rd19, 8;
	ld.u64 	%rd21, [%rd19+8];
	setp.ne.s64 	%p4, %rd21, 0;
	@%p4 bra 	$L__BB7_1;
$L__BB7_5:
	ret;

}
	// .globl	_Z6kernelPiS_S_iS_
.visible .entry _Z6kernelPiS_S_iS_(
	.param .u64 .ptr .align 1 _Z6kernelPiS_S_iS__param_0,
	.param .u64 .ptr .align 1 _Z6kernelPiS_S_iS__param_1,
	.param .u64 .ptr .align 1 _Z6kernelPiS_S_iS__param_2,
	.param .u32 _Z6kernelPiS_S_iS__param_3,
	.param .u64 .ptr .align 1 _Z6kernelPiS_S_iS__param_4
)
{
	.reg .pred 	%p<43>;
	.reg .b32 	%r<42>;
	.reg .b64 	%rd<113>;

	ld.param.u64 	%rd55, [_Z6kernelPiS_S_iS__param_1];
	ld.param.u64 	%rd54, [_Z6kernelPiS_S_iS__param_2];
	ld.param.u32 	%r21, [_Z6kernelPiS_S_iS__param_3];
	ld.param.u64 	%rd56, [_Z6kernelPiS_S_iS__param_4];
	cvta.to.global.u64 	%rd1, %rd56;
	cvta.to.global.u64 	%rd2, %rd55;
	mov.u32 	%r22, %ctaid.x;
	mov.u32 	%r1, %ntid.x;
	mov.u32 	%r23, %tid.x;
	mad.lo.s32 	%r2, %r22, %r1, %r23;
	setp.ge.s32 	%p3, %r2, %r21;
	@%p3 bra 	$L__BB8_45;
	mov.u32 	%r25, %nctaid.x;
	mul.lo.s32 	%r3, %r1, %r25;
	cvta.to.global.u64 	%rd3, %rd54;
	mov.b32 	%r36, 0;
	mov.u32 	%r35, %r2;
$L__BB8_2:
	mov.u32 	%r5, %r36;
	ld.param.u64 	%rd87, [_Z6kernelPiS_S_iS__param_0];
	cvta.to.global.u64 	%rd57, %rd87;
	mul.wide.s32 	%rd58, %r35, 4;
	add.s64 	%rd59, %rd57, %rd58;
	ld.global.u32 	%r26, [%rd59];
	setp.eq.s32 	%p4, %r26, 0;
	@%p4 bra 	$L__BB8_23;
	setp.ne.s32 	%p5, %r26, 1;
	@%p5 bra 	$L__BB8_44;
	add.s64 	%rd74, %rd2, %rd58;
	ld.global.u32 	%r6, [%rd74];
	add.s64 	%rd75, %rd3, %rd58;
	ld.global.u32 	%r7, [%rd75];
	ld.global.u64 	%rd4, [head];
	add.s64 	%rd5, %rd4, 8;
	mov.b32 	%r37, 0;
	ld.global.u64 	%rd6, [tail];
$L__BB8_5:
	ld.u64 	%rd94, [%rd5];
	setp.eq.s64 	%p25, %rd94, 0;
	mov.pred 	%p42, -1;
	mov.u64 	%rd21, %rd4;
	mov.u64 	%rd100, %rd5;
	@%p25 bra 	$L__BB8_11;
	mov.u64 	%rd100, %rd5;
	mov.u64 	%rd21, %rd4;
	mov.u64 	%rd93, %rd88;
$L__BB8_7:
	and.b64  	%rd76, %rd94, 1;
	setp.eq.b64 	%p26, %rd76, 1;
	@%p26 bra 	$L__BB8_9;
	ld.u32 	%r32, [%rd21];
	setp.eq.s32 	%p27, %r32, %r6;
	mov.u64 	%rd93, %rd21;
	@%p27 bra 	$L__BB8_10;
$L__BB8_9:
	and.b64  	%rd21, %rd94, -2;
	add.s64 	%rd100, %rd21, 8;
	ld.u64 	%rd94, [%rd21+8];
	setp.ne.s64 	%p28, %rd94, 0;
	setp.ne.s64 	%p29, %rd6, %rd21;
	and.pred  	%p30, %p28, %p29;
	mov.u64 	%rd88, %rd93;
	@%p30 bra 	$L__BB8_7;
$L__BB8_10:
	and.b64  	%rd77, %rd94, 1;
	setp.eq.b64 	%p31, %rd77, 1;
	not.pred 	%p42, %p31;
$L__BB8_11:
	ld.u64 	%rd24, [%rd88+8];
	setp.ne.s64 	%p32, %rd24, %rd21;
	@%p32 bra 	$L__BB8_17;
	setp.eq.s64 	%p37, %rd21, %rd6;
	or.pred  	%p38, %p37, %p42;
	@%p38 bra 	$L__BB8_13;
	bra.uni 	$L__BB8_5;
$L__BB8_13:
	setp.eq.s64 	%p39, %rd21, %rd6;
	@%p39 bra 	$L__BB8_16;
	{ // callseq 59, 0
	.param .b64 param0;
	st.param.b64 	[param0], 16;
	.param .b64 retval0;
	call.uni (retval0), 
	malloc, 
	(
	param0
	);
	ld.param.b64 	%rd81, [retval0];
	} // callseq 59
	st.u32 	[%rd81], %r7;
	mov.b64 	%rd82, 0;
	st.u64 	[%rd81+8], %rd82;
$L__BB8_15:
	ld.u64 	%rd83, [%rd100];
	st.u64 	[%rd81+8], %rd83;
	atom.relaxed.cas.b64 	%rd84, [%rd100], %rd83, %rd81;
	setp.ne.s64 	%p40, %rd83, %rd84;
	@%p40 bra 	$L__BB8_15;
$L__BB8_16:
	add.s64 	%rd86, %rd1, %rd58;
	st.global.u32 	[%rd86], %r37;
	bra.uni 	$L__BB8_44;
$L__BB8_17:
	and.b64  	%rd25, %rd24, -2;
	setp.ne.s64 	%p33, %rd21, %rd25;
	@%p33 bra 	$L__BB8_22;
	mov.b32 	%r38, 0;
	mov.u64 	%rd101, %rd25;
$L__BB8_19:
	ld.u64 	%rd78, [%rd101+8];
	and.b64  	%rd79, %rd78, 1;
	setp.eq.b64 	%p34, %rd79, 1;
	selp.b32 	%r38, %r38, 1, %p34;
	and.b64  	%rd101, %rd78, -2;
	setp.eq.s64 	%p35, %rd21, %rd101;
	@%p35 bra 	$L__BB8_19;
	setp.eq.s32 	%p36, %r38, 0;
	@%p36 bra 	$L__BB8_22;
	add.s32 	%r37, %r37, 1;
	bra.uni 	$L__BB8_5;
$L__BB8_22:
	atom.relaxed.cas.b64 	%rd80, [%rd88+8], %rd25, %rd21;
	bra.uni 	$L__BB8_5;
$L__BB8_23:
	add.s64 	%rd61, %rd2, %rd58;
	ld.global.u32 	%r12, [%rd61];
	ld.global.u64 	%rd30, [head];
	add.s64 	%rd31, %rd30, 8;
	mov.b32 	%r40, 0;
	ld.global.u64 	%rd32, [tail];
$L__BB8_24:
$L__BB8_25:
	ld.u64 	%rd34, [%rd31];
	setp.eq.s64 	%p6, %rd34, 0;
	mov.b64 	%rd108, 0;
	mov.u64 	%rd109, %rd30;
	mov.u64 	%rd111, %rd31;
	@%p6 bra 	$L__BB8_30;
	mov.u64 	%rd108, %rd34;
	mov.u64 	%rd111, %rd31;
	mov.u64 	%rd109, %rd30;
	mov.u64 	%rd107, %rd110;
$L__BB8_27:
	and.b64  	%rd64, %rd108, 1;
	setp.eq.b64 	%p7, %rd64, 1;
	@%p7 bra 	$L__BB8_29;
	ld.u32 	%r28, [%rd109];
	setp.eq.s32 	%p8, %r28, %r12;
	mov.u64 	%rd107, %rd109;
	@%p8 bra 	$L__BB8_30;
$L__BB8_29:
	and.b64  	%rd109, %rd108, -2;
	add.s64 	%rd111, %rd109, 8;
	ld.u64 	%rd108, [%rd109+8];
	setp.ne.s64 	%p9, %rd108, 0;
	setp.ne.s64 	%p10, %rd32, %rd109;
	and.pred  	%p11, %p9, %p10;
	mov.u64 	%rd110, %rd107;
	@%p11 bra 	$L__BB8_27;
$L__BB8_30:
	ld.u64 	%rd47, [%rd110+8];
	setp.ne.s64 	%p12, %rd47, %rd109;
	@%p12 bra 	$L__BB8_37;
	setp.eq.s64 	%p17, %rd109, %rd32;
	and.b64  	%rd48, %rd108, 1;
	setp.eq.s64 	%p18, %rd48, 0;
	or.pred  	%p19, %p17, %p18;
	@%p19 bra 	$L__BB8_32;
	bra.uni 	$L__BB8_25;
$L__BB8_32:
	@%p17 bra 	$L__BB8_43;
	ld.u32 	%r30, [%rd109];
	setp.ne.s32 	%p21, %r30, %r12;
	@%p21 bra 	$L__BB8_43;
	setp.ne.s64 	%p22, %rd48, 0;
	@%p22 bra 	$L__BB8_24;
	or.b64  	%rd68, %rd108, 1;
	atom.relaxed.cas.b64 	%rd69, [%rd111], %rd108, %rd68;
	setp.eq.s64 	%p23, %rd108, %rd69;
	@%p23 bra 	$L__BB8_43;
	add.s32 	%r40, %r40, 1;
	bra.uni 	$L__BB8_24;
$L__BB8_37:
	and.b64  	%rd49, %rd47, -2;
	setp.ne.s64 	%p13, %rd109, %rd49;
	@%p13 bra 	$L__BB8_42;
	mov.b32 	%r41, 0;
	mov.u64 	%rd112, %rd49;
$L__BB8_39:
	ld.u64 	%rd65, [%rd112+8];
	and.b64  	%rd66, %rd65, 1;
	setp.eq.b64 	%p14, %rd66, 1;
	selp.b32 	%r41, %r41, 1, %p14;
	and.b64  	%rd112, %rd65, -2;
	setp.eq.s64 	%p15, %rd109, %rd112;
	@%p15 bra 	$L__BB8_39;
	setp.eq.s32 	%p16, %r41, 0;
	@%p16 bra 	$L__BB8_42;
	add.s32 	%r40, %r40, 1;
	bra.uni 	$L__BB8_25;
$L__BB8_42:
	atom.relaxed.cas.b64 	%rd67, [%rd110+8], %rd49, %rd109;
	bra.uni 	$L__BB8_25;
$L__BB8_43:
	add.s64 	%rd71, %rd1, %rd58;
	st.global.u32 	[%rd71], %r40;
$L__BB8_44:
	add.s32 	%r36, %r5, 1;
	mad.lo.s32 	%r34, %r3, %r5, %r3;
	add.s32 	%r35, %r34, %r2;
	setp.lt.s32 	%p41, %r35, %r21;
	@%p41 bra 	$L__BB8_2;
$L__BB8_45:
	ret;

}


// ===== COMPILED SASS (sm_100) =====

	.target	sm_100

	.elftype	@"ET_EXEC"


//--------------------- .note.nv.tkinfo           --------------------------
	.section	.note.nv.tkinfo,"",@"SHT_NOTE"
	.sectionflags	@"SHF_NOTE_NV_TKINFO"
	.tkinfo
        /*0018*/ 	.word	0x00000002
        /*0030*/ 	.string	""
        /*0030*/ 	.string	"ptxas"
        /*0030*/ 	.string	"Cuda compilation tools, release 13.0, V13.0.88"
        /*0030*/ 	.string	"Build cuda_13.0.r13.0/compiler.36424714_0"
        /*0030*/ 	.string	"-arch sm_100 -m 64 "



//--------------------- .note.nv.cuinfo           --------------------------
	.section	.note.nv.cuinfo,"",@"SHT_NOTE"
	.sectionflags	@"SHF_NOTE_NV_CUINFO"
        /*0018*/ 	.short	0x0002
        /*001a*/ 	.short	0x0064
        /*001c*/ 	.short	0x0082
	.zero		2


//--------------------- .nv.info                  --------------------------
	.section	.nv.info,"",@"SHT_CUDA_INFO"
	.align	4


	//----- nvinfo : EIATTR_REGCOUNT
	.align		4
        /*0000*/ 	.byte	0x04, 0x2f
        /*0002*/ 	.short	(.L_10 - .L_9)
	.align		4
.L_9:
        /*0004*/ 	.word	index@(_Z8listInitv)
        /*0008*/ 	.word	0x00000018


	//----- nvinfo : EIATTR_FRAME_SIZE
	.align		4
.L_10:
        /*000c*/ 	.byte	0x04, 0x11
        /*000e*/ 	.short	(.L_12 - .L_11)
	.align		4
.L_11:
        /*0010*/ 	.word	index@(_Z8listInitv)
        /*0014*/ 	.word	0x00000000


	//----- nvinfo : EIATTR_REGCOUNT
	.align		4
.L_12:
        /*0018*/ 	.byte	0x04, 0x2f
        /*001a*/ 	.short	(.L_14 - .L_13)
	.align		4
.L_13:
        /*001c*/ 	.word	index@(_Z8addFronti)
        /*0020*/ 	.word	0x00000018


	//----- nvinfo : EIATTR_FRAME_SIZE
	.align		4
.L_14:
        /*0024*/ 	.byte	0x04, 0x11
        /*0026*/ 	.short	(.L_16 - .L_15)
	.align		4
.L_15:
        /*0028*/ 	.word	index@(_Z8addFronti)
        /*002c*/ 	.word	0x00000000


	//----- nvinfo : EIATTR_REGCOUNT
	.align		4
.L_16:
        /*0030*/ 	.byte	0x04, 0x2f
        /*0032*/ 	.short	(.L_18 - .L_17)
	.align		4
.L_17:
        /*0034*/ 	.word	index@(_Z8addFrontPii)
        /*0038*/ 	.word	0x0000001b


	//----- nvinfo : EIATTR_FRAME_SIZE
	.align		4
.L_18:
        /*003c*/ 	.byte	0x04, 0x11
        /*003e*/ 	.short	(.L_20 - .L_19)
	.align		4
.L_19:
        /*0040*/ 	.word	index@(_Z8addFrontPii)
        /*0044*/ 	.word	0x00000000


	//----- nvinfo : EIATTR_REGCOUNT
	.align		4
.L_20:
        /*0048*/ 	.byte	0x04, 0x2f
        /*004a*/ 	.short	(.L_22 - .L_21)
	.align		4
.L_21:
        /*004c*/ 	.word	index@(_Z9listPrintv)
        /*0050*/ 	.word	0x0000001a


	//----- nvinfo : EIATTR_FRAME_SIZE
	.align		4
.L_22:
        /*0054*/ 	.byte	0x04, 0x11
        /*0056*/ 	.short	(.L_24 - .L_23)
	.align		4
.L_23:
        /*0058*/ 	.word	index@(_Z9listPrintv)
        /*005c*/ 	.word	0x00000010


	//----- nvinfo : EIATTR_REGCOUNT
	.align		4
.L_24:
        /*0060*/ 	.byte	0x04, 0x2f
        /*0062*/ 	.short	(.L_26 - .L_25)
	.align		4
.L_25:
        /*0064*/ 	.word	index@(_Z12listPrintLenv)
        /*0068*/ 	.word	0x00000018


	//----- nvinfo : EIATTR_FRAME_SIZE
	.align		4
.L_26:
        /*006c*/ 	.byte	0x04, 0x11
        /*006e*/ 	.short	(.L_28 - .L_27)
	.align		4
.L_27:
        /*0070*/ 	.word	index@(_Z12listPrintLenv)
        /*0074*/ 	.word	0x00000008


	//----- nvinfo : EIATTR_REGCOUNT
	.align		4
.L_28:
        /*0078*/ 	.byte	0x04, 0x2f
        /*007a*/ 	.short	(.L_30 - .L_29)
	.align		4
.L_29:
        /*007c*/ 	.word	index@(_Z12listPrintRawv)
        /*0080*/ 	.word	0x0000001a


	//----- nvinfo : EIATTR_FRAME_SIZE
	.align		4
.L_30:
        /*0084*/ 	.byte	0x04, 0x11
        /*0086*/ 	.short	(.L_32 - .L_31)
	.align		4
.L_31:
        /*0088*/ 	.word	index@(_Z12listPrintRawv)
        /*008c*/ 	.word	0x00000010


	//----- nvinfo : EIATTR_REGCOUNT
	.align		4
.L_32:
        /*0090*/ 	.byte	0x04, 0x2f
        /*0092*/ 	.short	(.L_34 - .L_33)
	.align		4
.L_33:
        /*0094*/ 	.word	index@(_Z8printValPii)
        /*0098*/ 	.word	0x0000001c


	//----- nvinfo : EIATTR_FRAME_SIZE
	.align		4
.L_34:
        /*009c*/ 	.byte	0x04, 0x11
        /*009e*/ 	.short	(.L_36 - .L_35)
	.align		4
.L_35:
        /*00a0*/ 	.word	index@(_Z8printValPii)
        /*00a4*/ 	.word	0x00000008


	//----- nvinfo : EIATTR_REGCOUNT
	.align		4
.L_36:
        /*00a8*/ 	.byte	0x04, 0x2f
        /*00aa*/ 	.short	(.L_38 - .L_37)
	.align		4
.L_37:
        /*00ac*/ 	.word	index@(_Z12listTraversev)
        /*00b0*/ 	.word	0x0000000e


	//----- nvinfo : EIATTR_FRAME_SIZE
	.align		4
.L_38:
        /*00b4*/ 	.byte	0x04, 0x11
        /*00b6*/ 	.short	(.L_40 - .L_39)
	.align		4
.L_39:
        /*00b8*/ 	.word	index@(_Z12listTraversev)
        /*00bc*/ 	.word	0x00000000


	//----- nvinfo : EIATTR_REGCOUNT
	.align		4
.L_40:
        /*00c0*/ 	.byte	0x04, 0x2f
        /*00c2*/ 	.short	(.L_42 - .L_41)
	.align		4
.L_41:
        /*00c4*/ 	.word	index@(_Z6kernelPiS_S_iS_)
        /*00c8*/ 	.word	0x00000020


	//----- nvinfo : EIATTR_FRAME_SIZE
	.align		4
.L_42:
        /*00cc*/ 	.byte	0x04, 0x11
        /*00ce*/ 	.short	(.L_44 - .L_43)
	.align		4
.L_43:
        /*00d0*/ 	.word	index@(_Z6kernelPiS_S_iS_)
        /*00d4*/ 	.word	0x00000000


	//----- nvinfo : EIATTR_MIN_STACK_SIZE
	.align		4
.L_44:
        /*00d8*/ 	.byte	0x04, 0x12
        /*00da*/ 	.short	(.L_46 - .L_45)
	.align		4
.L_45:
        /*00dc*/ 	.word	index@(_Z6kernelPiS_S_iS_)
        /*00e0*/ 	.word	0x00000000


	//----- nvinfo : EIATTR_MIN_STACK_SIZE
	.align		4
.L_46:
        /*00e4*/ 	.byte	0x04, 0x12
        /*00e6*/ 	.short	(.L_48 - .L_47)
	.align		4
.L_47:
        /*00e8*/ 	.word	index@(_Z12listTraversev)
        /*00ec*/ 	.word	0x00000000


	//----- nvinfo : EIATTR_MIN_STACK_SIZE
	.align		4
.L_48:
        /*00f0*/ 	.byte	0x04, 0x12
        /*00f2*/ 	.short	(.L_50 - .L_49)
	.align		4
.L_49:
        /*00f4*/ 	.word	index@(_Z8printValPii)
        /*00f8*/ 	.word	0x00000008


	//----- nvinfo : EIATTR_MIN_STACK_SIZE
	.align		4
.L_50:
        /*00fc*/ 	.byte	0x04, 0x12
        /*00fe*/ 	.short	(.L_52 - .L_51)
	.align		4
.L_51:
        /*0100*/ 	.word	index@(_Z12listPrintRawv)
        /*0104*/ 	.word	0x00000010


	//----- nvinfo : EIATTR_MIN_STACK_SIZE
	.align		4
.L_52:
        /*0108*/ 	.byte	0x04, 0x12
        /*010a*/ 	.short	(.L_54 - .L_53)
	.align		4
.L_53:
        /*010c*/ 	.word	index@(_Z12listPrintLenv)
        /*0110*/ 	.word	0x00000008


	//----- nvinfo : EIATTR_MIN_STACK_SIZE
	.align		4
.L_54:
        /*0114*/ 	.byte	0x04, 0x12
        /*0116*/ 	.short	(.L_56 - .L_55)
	.align		4
.L_55:
        /*0118*/ 	.word	index@(_Z9listPrintv)
        /*011c*/ 	.word	0x00000010


	//----- nvinfo : EIATTR_MIN_STACK_SIZE
	.align		4
.L_56:
        /*0120*/ 	.byte	0x04, 0x12
        /*0122*/ 	.short	(.L_58 - .L_57)
	.align		4
.L_57:
        /*0124*/ 	.word	index@(_Z8addFrontPii)
        /*0128*/ 	.word	0x00000000


	//----- nvinfo : EIATTR_MIN_STACK_SIZE
	.align		4
.L_58:
        /*012c*/ 	.byte	0x04, 0x12
        /*012e*/ 	.short	(.L_60 - .L_59)
	.align		4
.L_59:
        /*0130*/ 	.word	index@(_Z8addFronti)
        /*0134*/ 	.word	0x00000000


	//----- nvinfo : EIATTR_MIN_STACK_SIZE
	.align		4
.L_60:
        /*0138*/ 	.byte	0x04, 0x12
        /*013a*/ 	.short	(.L_62 - .L_61)
	.align		4
.L_61:
        /*013c*/ 	.word	index@(_Z8listInitv)
        /*0140*/ 	.word	0x00000000
.L_62:


//--------------------- .nv.compat                --------------------------
	.section	.nv.compat,"",@"SHT_CUDA_COMPAT_INFO"
	.align	4
        /*0000*/ 	.byte	0x02, 0x09, 0x00, 0x00, 0x02, 0x02, 0x01, 0x00, 0x02, 0x05, 0x05, 0x00, 0x03, 0x07, 0x01, 0x01
        /*0010*/ 	.byte	0x02, 0x03, 0x00, 0x00, 0x02, 0x06, 0x01, 0x00, 0x04, 0x0b, 0x08, 0x00, 0x09, 0x00, 0x00, 0x00
        /*0020*/ 	.byte	0x00, 0x00, 0x00, 0x00


//--------------------- .nv.info._Z6kernelPiS_S_iS_ --------------------------
	.section	.nv.info._Z6kernelPiS_S_iS_,"",@"SHT_CUDA_INFO"
	.sectionflags	@""
	.align	4


	//----- nvinfo : EIATTR_CUDA_API_VERSION
	.align		4
        /*0000*/ 	.byte	0x04, 0x37
        /*0002*/ 	.short	(.L_64 - .L_63)
.L_63:
        /*0004*/ 	.word	0x00000082


	//----- nvinfo : EIATTR_KPARAM_INFO
	.align		4
.L_64:
        /*0008*/ 	.byte	0x04, 0x17
        /*000a*/ 	.short	(.L_66 - .L_65)
.L_65:
        /*000c*/ 	.word	0x00000000
        /*0010*/ 	.short	0x0004
        /*0012*/ 	.short	0x0020
        /*0014*/ 	.byte	0x00, 0xf5, 0x21, 0x00


	//----- nvinfo : EIATTR_KPARAM_INFO
	.align		4
.L_66:
        /*0018*/ 	.byte	0x04, 0x17
        /*001a*/ 	.short	(.L_68 - .L_67)
.L_67:
        /*001c*/ 	.word	0x00000000
        /*0020*/ 	.short	0x0003
        /*0022*/ 	.short	0x0018
        /*0024*/ 	.byte	0x00, 0xf0, 0x11, 0x00


	//----- nvinfo : EIATTR_KPARAM_INFO
	.align		4
.L_68:
        /*0028*/ 	.byte	0x04, 0x17
        /*002a*/ 	.short	(.L_70 - .L_69)
.L_69:
        /*002c*/ 	.word	0x00000000
        /*0030*/ 	.short	0x0002
        /*0032*/ 	.short	0x0010
        /*0034*/ 	.byte	0x00, 0xf5, 0x21, 0x00


	//----- nvinfo : EIATTR_KPARAM_INFO
	.align		4
.L_70:
        /*0038*/ 	.byte	0x04, 0x17
        /*003a*/ 	.short	(.L_72 - .L_71)
.L_71:
        /*003c*/ 	.word	0x00000000
        /*0040*/ 	.short	0x0001
        /*0042*/ 	.short	0x0008
        /*0044*/ 	.byte	0x00, 0xf5, 0x21, 0x00


	//----- nvinfo : EIATTR_KPARAM_INFO
	.align		4
.L_72:
        /*0048*/ 	.byte	0x04, 0x17
        /*004a*/ 	.short	(.L_74 - .L_73)
.L_73:
        /*004c*/ 	.word	0x00000000
        /*0050*/ 	.short	0x0000
        /*0052*/ 	.short	0x0000
        /*0054*/ 	.byte	0x00, 0xf5, 0x21, 0x00


	//----- nvinfo : EIATTR_SPARSE_MMA_MASK
	.align		4
.L_74:
        /*0058*/ 	.byte	0x03, 0x50
        /*005a*/ 	.short	0x0000


	//----- nvinfo : EIATTR_MAXREG_COUNT
	.align		4
        /*005c*/ 	.byte	0x03, 0x1b
        /*005e*/ 	.short	0x00ff


	//----- nvinfo : EIATTR_EXTERNS
	.align		4
        /*0060*/ 	.byte	0x04, 0x0f
        /*0062*/ 	.short	(.L_76 - .L_75)


	//   ....[0]....
	.align		4
.L_75:
        /*0064*/ 	.word	index@(malloc)


	//----- nvinfo : EIATTR_MERCURY_ISA_VERSION
	.align		4
.L_76:
        /*0068*/ 	.byte	0x03, 0x5f
        /*006a*/ 	.short	0x0101


	//----- nvinfo : EIATTR_VRC_CTA_INIT_COUNT
	.align		4
        /*006c*/ 	.byte	0x02, 0x4a
	.zero		1
	.zero		1


	//----- nvinfo : EIATTR_SYSCALL_OFFSETS
	.align		4
        /*0070*/ 	.byte	0x04, 0x46
        /*0072*/ 	.short	(.L_78 - .L_77)


	//   ....[0]....
.L_77:
        /*0074*/ 	.word	0x000008c0


	//----- nvinfo : EIATTR_EXIT_INSTR_OFFSETS
	.align		4
.L_78:
        /*0078*/ 	.byte	0x04, 0x1c
        /*007a*/ 	.short	(.L_80 - .L_79)


	//   ....[0]....
.L_79:
        /*007c*/ 	.word	0x00000070


	//   ....[1]....
        /*0080*/ 	.word	0x000013b0


	//----- nvinfo : EIATTR_CRS_STACK_SIZE
	.align		4
.L_80:
        /*0084*/ 	.byte	0x04, 0x1e
        /*0086*/ 	.short	(.L_82 - .L_81)
.L_81:
        /*0088*/ 	.word	0x00000000


	//----- nvinfo : EIATTR_CBANK_PARAM_SIZE
	.align		4
.L_82:
        /*008c*/ 	.byte	0x03, 0x19
        /*008e*/ 	.short	0x0028


	//----- nvinfo : EIATTR_PARAM_CBANK
	.align		4
        /*0090*/ 	.byte	0x04, 0x0a
        /*0092*/ 	.short	(.L_84 - .L_83)
	.align		4
.L_83:
        /*0094*/ 	.word	index@(.nv.constant0._Z6kernelPiS_S_iS_)
        /*0098*/ 	.short	0x0380
        /*009a*/ 	.short	0x0028


	//----- nvinfo : EIATTR_SW_WAR
	.align		4
.L_84:
        /*009c*/ 	.byte	0x04, 0x36
        /*009e*/ 	.short	(.L_86 - .L_85)
.L_85:
        /*00a0*/ 	.word	0x00000008
.L_86:


//--------------------- .nv.info._Z12listTraversev --------------------------
	.section	.nv.info._Z12listTraversev,"",@"SHT_CUDA_INFO"
	.sectionflags	@""
	.align	4


	//----- nvinfo : EIATTR_CUDA_API_VERSION
	.align		4
        /*0000*/ 	.byte	0x04, 0x37
        /*0002*/ 	.short	(.L_88 - .L_87)
.L_87:
        /*0004*/ 	.word	0x00000082


	//----- nvinfo : EIATTR_SPARSE_MMA_MASK
	.align		4
.L_88:
        /*0008*/ 	.byte	0x03, 0x50
        /*000a*/ 	.short	0x0000


	//----- nvinfo : EIATTR_MAXREG_COUNT
	.align		4
        /*000c*/ 	.byte	0x03, 0x1b
        /*000e*/ 	.short	0x00ff


	//----- nvinfo : EIATTR_MERCURY_ISA_VERSION
	.align		4
        /*0010*/ 	.byte	0x03, 0x5f
        /*0012*/ 	.short	0x0101


	//----- nvinfo : EIATTR_VRC_CTA_INIT_COUNT
	.align		4
        /*0014*/ 	.byte	0x02, 0x4a
	.zero		1
	.zero		1


	//----- nvinfo : EIATTR_EXIT_INSTR_OFFSETS
	.align		4
        /*0018*/ 	.byte	0x04, 0x1c
        /*001a*/ 	.short	(.L_90 - .L_89)


	//   ....[0]....
.L_89:
        /*001c*/ 	.word	0x000000a0


	//   ....[1]....
        /*0020*/ 	.word	0x00000260


	//----- nvinfo : EIATTR_SW_WAR
	.align		4
.L_90:
        /*0024*/ 	.byte	0x04, 0x36
        /*0026*/ 	.short	(.L_92 - .L_91)
.L_91:
        /*0028*/ 	.word	0x00000008
.L_92:


//--------------------- .nv.info._Z8printValPii   --------------------------
	.section	.nv.info._Z8printValPii,"",@"SHT_CUDA_INFO"
	.sectionflags	@""
	.align	4


	//----- nvinfo : EIATTR_CUDA_API_VERSION
	.align		4
        /*0000*/ 	.byte	0x04, 0x37
        /*0002*/ 	.short	(.L_94 - .L_93)
.L_93:
        /*0004*/ 	.word	0x00000082


	//----- nvinfo : EIATTR_KPARAM_INFO
	.align		4
.L_94:
        /*0008*/ 	.byte	0x04, 0x17
        /*000a*/ 	.short	(.L_96 - .L_95)
.L_95:
        /*000c*/ 	.word	0x00000000
        /*0010*/ 	.short	0x0001
        /*0012*/ 	.short	0x0008
        /*0014*/ 	.byte	0x00, 0xf0, 0x11, 0x00


	//----- nvinfo : EIATTR_KPARAM_INFO
	.align		4
.L_96:
        /*0018*/ 	.byte	0x04, 0x17
        /*001a*/ 	.short	(.L_98 - .L_97)
.L_97:
        /*001c*/ 	.word	0x00000000
        /*0020*/ 	.short	0x0000
        /*0022*/ 	.short	0x0000
        /*0024*/ 	.byte	0x00, 0xf5, 0x21, 0x00


	//----- nvinfo : EIATTR_SPARSE_MMA_MASK
	.align		4
.L_98:
        /*0028*/ 	.byte	0x03, 0x50
        /*002a*/ 	.short	0x0000


	//----- nvinfo : EIATTR_MAXREG_COUNT
	.align		4
        /*002c*/ 	.byte	0x03, 0x1b
        /*002e*/ 	.short	0x00ff


	//----- nvinfo : EIATTR_EXTERNS
	.align		4
        /*0030*/ 	.byte	0x04, 0x0f
        /*0032*/ 	.short	(.L_100 - .L_99)


	//   ....[0]....
	.align		4
.L_99:
        /*0034*/ 	.word	index@(vprintf)


	//----- nvinfo : EIATTR_MERCURY_ISA_VERSION
	.align		4
.L_100:
        /*0038*/ 	.byte	0x03, 0x5f
        /*003a*/ 	.short	0x0101


	//----- nvinfo : EIATTR_VRC_CTA_INIT_COUNT
	.align		4
        /*003c*/ 	.byte	0x02, 0x4a
	.zero		1
	.zero		1


	//----- nvinfo : EIATTR_SYSCALL_OFFSETS
	.align		4
        /*0040*/ 	.byte	0x04, 0x46
        /*0042*/ 	.short	(.L_102 - .L_101)


	//   ....[0]....
.L_101:
        /*0044*/ 	.word	0x00000230


	//   ....[1]....
        /*0048*/ 	.word	0x000002d0


	//   ....[2]....
        /*004c*/ 	.word	0x00000370


	//   ....[3]....
        /*0050*/ 	.word	0x00000410


	//   ....[4]....
        /*0054*/ 	.word	0x000004b0


	//   ....[5]....
        /*0058*/ 	.word	0x00000550


	//   ....[6]....
        /*005c*/ 	.word	0x000005f0


	//   ....[7]....
        /*0060*/ 	.word	0x00000690


	//   ....[8]....
        /*0064*/ 	.word	0x00000730


	//   ....[9]....
        /*0068*/ 	.word	0x000007d0


	//   ....[10]....
        /*006c*/ 	.word	0x00000870


	//   ....[11]....
        /*0070*/ 	.word	0x00000910


	//   ....[12]....
        /*0074*/ 	.word	0x000009b0


	//   ....[13]....
        /*0078*/ 	.word	0x00000a50


	//   ....[14]....
        /*007c*/ 	.word	0x00000af0


	//   ....[15]....
        /*0080*/ 	.word	0x00000b90


	//   ....[16]....
        /*0084*/ 	.word	0x00000d10


	//   ....[17]....
        /*0088*/ 	.word	0x00000db0


	//   ....[18]....
        /*008c*/ 	.word	0x00000e50


	//   ....[19]....
        /*0090*/ 	.word	0x00000ef0


	//   ....[20]....
        /*0094*/ 	.word	0x00000f90


	//   ....[21]....
        /*0098*/ 	.word	0x00001030


	//   ....[22]....
        /*009c*/ 	.word	0x000010d0


	//   ....[23]....
        /*00a0*/ 	.word	0x00001170


	//   ....[24]....
        /*00a4*/ 	.word	0x000012b0


	//   ....[25]....
        /*00a8*/ 	.word	0x00001350


	//   ....[26]....
        /*00ac*/ 	.word	0x000013f0


	//   ....[27]....
        /*00b0*/ 	.word	0x00001490


	//   ....[28]....
        /*00b4*/ 	.word	0x000015f0


	//----- nvinfo : EIATTR_EXIT_INSTR_OFFSETS
	.align		4
.L_102:
        /*00b8*/ 	.byte	0x04, 0x1c
        /*00ba*/ 	.short	(.L_104 - .L_103)


	//   ....[0]....
.L_103:
        /*00bc*/ 	.word	0x00000070


	//   ....[1]....
        /*00c0*/ 	.word	0x00000c00


	//   ....[2]....
        /*00c4*/ 	.word	0x000011a0


	//   ....[3]....
        /*00c8*/ 	.word	0x000014c0


	//   ....[4]....
        /*00cc*/ 	.word	0x00001640


	//----- nvinfo : EIATTR_CRS_STACK_SIZE
	.align		4
.L_104:
        /*00d0*/ 	.byte	0x04, 0x1e
        /*00d2*/ 	.short	(.L_106 - .L_105)
.L_105:
        /*00d4*/ 	.word	0x00000000


	//----- nvinfo : EIATTR_CBANK_PARAM_SIZE
	.align		4
.L_106:
        /*00d8*/ 	.byte	0x03, 0x19
        /*00da*/ 	.short	0x000c


	//----- nvinfo : EIATTR_PARAM_CBANK
	.align		4
        /*00dc*/ 	.byte	0x04, 0x0a
        /*00de*/ 	.short	(.L_108 - .L_107)
	.align		4
.L_107:
        /*00e0*/ 	.word	index@(.nv.constant0._Z8printValPii)
        /*00e4*/ 	.short	0x0380
        /*00e6*/ 	.short	0x000c


	//----- nvinfo : EIATTR_SW_WAR
	.align		4
.L_108:
        /*00e8*/ 	.byte	0x04, 0x36
        /*00ea*/ 	.short	(.L_110 - .L_109)
.L_109:
        /*00ec*/ 	.word	0x00000008
.L_110:


//--------------------- .nv.info._Z12listPrintRawv --------------------------
	.section	.nv.info._Z12listPrintRawv,"",@"SHT_CUDA_INFO"
	.sectionflags	@""
	.align	4


	//----- nvinfo : EIATTR_CUDA_API_VERSION
	.align		4
        /*0000*/ 	.byte	0x04, 0x37
        /*0002*/ 	.short	(.L_112 - .L_111)
.L_111:
        /*0004*/ 	.word	0x00000082


	//----- nvinfo : EIATTR_SPARSE_MMA_MASK
	.align		4
.L_112:
        /*0008*/ 	.byte	0x03, 0x50
        /*000a*/ 	.short	0x0000


	//----- nvinfo : EIATTR_MAXREG_COUNT
	.align		4
        /*000c*/ 	.byte	0x03, 0x1b
        /*000e*/ 	.short	0x00ff


	//----- nvinfo : EIATTR_EXTERNS
	.align		4
        /*0010*/ 	.byte	0x04, 0x0f
        /*0012*/ 	.short	(.L_114 - .L_113)


	//   ....[0]....
	.align		4
.L_113:
        /*0014*/ 	.word	index@(vprintf)


	//----- nvinfo : EIATTR_MERCURY_ISA_VERSION
	.align		4
.L_114:
        /*0018*/ 	.byte	0x03, 0x5f
        /*001a*/ 	.short	0x0101


	//----- nvinfo : EIATTR_VRC_CTA_INIT_COUNT
	.align		4
        /*001c*/ 	.byte	0x02, 0x4a
	.zero		1
	.zero		1


	//----- nvinfo : EIATTR_SYSCALL_OFFSETS
	.align		4
        /*0020*/ 	.byte	0x04, 0x46
        /*0022*/ 	.short	(.L_116 - .L_115)


	//   ....[0]....
.L_115:
        /*0024*/ 	.word	0x000000e0


	//   ....[1]....
        /*0028*/ 	.word	0x00000290


	//   ....[2]....
        /*002c*/ 	.word	0x00000330


	//   ....[3]....
        /*0030*/ 	.word	0x00000480


	//   ....[4]....
        /*0034*/ 	.word	0x00000540


	//   ....[5]....
        /*0038*/ 	.word	0x00000670


	//----- nvinfo : EIATTR_EXIT_INSTR_OFFSETS
	.align		4
.L_116:
        /*003c*/ 	.byte	0x04, 0x1c
        /*003e*/ 	.short	(.L_118 - .L_117)


	//   ....[0]....
.L_117:
        /*0040*/ 	.word	0x00000680


	//----- nvinfo : EIATTR_CRS_STACK_SIZE
	.align		4
.L_118:
        /*0044*/ 	.byte	0x04, 0x1e
        /*0046*/ 	.short	(.L_120 - .L_119)
.L_119:
        /*0048*/ 	.word	0x00000000


	//----- nvinfo : EIATTR_SW_WAR
	.align		4
.L_120:
        /*004c*/ 	.byte	0x04, 0x36
        /*004e*/ 	.short	(.L_122 - .L_121)
.L_121:
        /*0050*/ 	.word	0x00000008
.L_122:


//--------------------- .nv.info._Z12listPrintLenv --------------------------
	.section	.nv.info._Z12listPrintLenv,"",@"SHT_CUDA_INFO"
	.sectionflags	@""
	.align	4


	//----- nvinfo : EIATTR_CUDA_API_VERSION
	.align		4
        /*0000*/ 	.byte	0x04, 0x37
        /*0002*/ 	.short	(.L_124 - .L_123)
.L_123:
        /*0004*/ 	.word	0x00000082


	//----- nvinfo : EIATTR_SPARSE_MMA_MASK
	.align		4
.L_124:
        /*0008*/ 	.byte	0x03, 0x50
        /*000a*/ 	.short	0x0000


	//----- nvinfo : EIATTR_MAXREG_COUNT
	.align		4
        /*000c*/ 	.byte	0x03, 0x1b
        /*000e*/ 	.short	0x00ff


	//----- nvinfo : EIATTR_EXTERNS
	.align		4
        /*0010*/ 	.byte	0x04, 0x0f
        /*0012*/ 	.short	(.L_126 - .L_125)


	//   ....[0]....
	.align		4
.L_125:
        /*0014*/ 	.word	index@(vprintf)


	//----- nvinfo : EIATTR_MERCURY_ISA_VERSION
	.align		4
.L_126:
        /*0018*/ 	.byte	0x03, 0x5f
        /*001a*/ 	.short	0x0101


	//----- nvinfo : EIATTR_VRC_CTA_INIT_COUNT
	.align		4
        /*001c*/ 	.byte	0x02, 0x4a
	.zero		1
	.zero		1


	//----- nvinfo : EIATTR_SYSCALL_OFFSETS
	.align		4
        /*0020*/ 	.byte	0x04, 0x46
        /*0022*/ 	.short	(.L_128 - .L_127)


	//   ....[0]....
.L_127:
        /*0024*/ 	.word	0x000001d0


	//----- nvinfo : EIATTR_EXIT_INSTR_OFFSETS
	.align		4
.L_128:
        /*0028*/ 	.byte	0x04, 0x1c
        /*002a*/ 	.short	(.L_130 - .L_129)


	//   ....[0]....
.L_129:
        /*002c*/ 	.word	0x000001e0


	//----- nvinfo : EIATTR_CRS_STACK_SIZE
	.align		4
.L_130:
        /*0030*/ 	.byte	0x04, 0x1e
        /*0032*/ 	.short	(.L_132 - .L_131)
.L_131:
        /*0034*/ 	.word	0x00000000


	//----- nvinfo : EIATTR_SW_WAR
	.align		4
.L_132:
        /*0038*/ 	.byte	0x04, 0x36
        /*003a*/ 	.short	(.L_134 - .L_133)
.L_133:
        /*003c*/ 	.word	0x00000008
.L_134:


//--------------------- .nv.info._Z9listPrintv    --------------------------
	.section	.nv.info._Z9listPrintv,"",@"SHT_CUDA_INFO"
	.sectionflags	@""
	.align	4


	//----- nvinfo : EIATTR_CUDA_API_VERSION
	.align		4
        /*0000*/ 	.byte	0x04, 0x37
        /*0002*/ 	.short	(.L_136 - .L_135)
.L_135:
        /*0004*/ 	.word	0x00000082


	//----- nvinfo : EIATTR_SPARSE_MMA_MASK
	.align		4
.L_136:
        /*0008*/ 	.byte	0x03, 0x50
        /*000a*/ 	.short	0x0000


	//----- nvinfo : EIATTR_MAXREG_COUNT
	.align		4
        /*000c*/ 	.byte	0x03, 0x1b
        /*000e*/ 	.short	0x00ff


	//----- nvinfo : EIATTR_EXTERNS
	.align		4
        /*0010*/ 	.byte	0x04, 0x0f
        /*0012*/ 	.short	(.L_138 - .L_137)


	//   ....[0]....
	.align		4
.L_137:
        /*0014*/ 	.word	index@(vprintf)


	//----- nvinfo : EIATTR_MERCURY_ISA_VERSION
	.align		4
.L_138:
        /*0018*/ 	.byte	0x03, 0x5f
        /*001a*/ 	.short	0x0101


	//----- nvinfo : EIATTR_VRC_CTA_INIT_COUNT
	.align		4
        /*001c*/ 	.byte	0x02, 0x4a
	.zero		1
	.zero		1


	//----- nvinfo : EIATTR_SYSCALL_OFFSETS
	.align		4
        /*0020*/ 	.byte	0x04, 0x46
        /*0022*/ 	.short	(.L_140 - .L_139)


	//   ....[0]....
.L_139:
        /*0024*/ 	.word	0x000000e0


	//   ....[1]....
        /*0028*/ 	.word	0x00000240


	//   ....[2]....
        /*002c*/ 	.word	0x00000320


	//   ....[3]....
        /*0030*/ 	.word	0x000003e0


	//   ....[4]....
        /*0034*/ 	.word	0x00000500


	//----- nvinfo : EIATTR_EXIT_INSTR_OFFSETS
	.align		4
.L_140:
        /*0038*/ 	.byte	0x04, 0x1c
        /*003a*/ 	.short	(.L_142 - .L_141)


	//   ....[0]....
.L_141:
        /*003c*/ 	.word	0x00000510


	//----- nvinfo : EIATTR_CRS_STACK_SIZE
	.align		4
.L_142:
        /*0040*/ 	.byte	0x04, 0x1e
        /*0042*/ 	.short	(.L_144 - .L_143)
.L_143:
        /*0044*/ 	.word	0x00000000


	//----- nvinfo : EIATTR_SW_WAR
	.align		4
.L_144:
        /*0048*/ 	.byte	0x04, 0x36
        /*004a*/ 	.short	(.L_146 - .L_145)
.L_145:
        /*004c*/ 	.word	0x00000008
.L_146:


//--------------------- .nv.info._Z8addFrontPii   --------------------------
	.section	.nv.info._Z8addFrontPii,"",@"SHT_CUDA_INFO"
	.sectionflags	@""
	.align	4


	//----- nvinfo : EIATTR_CUDA_API_VERSION
	.align		4
        /*0000*/ 	.byte	0x04, 0x37
        /*0002*/ 	.short	(.L_148 - .L_147)
.L_147:
        /*0004*/ 	.word	0x00000082


	//----- nvinfo : EIATTR_KPARAM_INFO
	.align		4
.L_148:
        /*0008*/ 	.byte	0x04, 0x17
        /*000a*/ 	.short	(.L_150 - .L_149)
.L_149:
        /*000c*/ 	.word	0x00000000
        /*0010*/ 	.short	0x0001
        /*0012*/ 	.short	0x0008
        /*0014*/ 	.byte	0x00, 0xf0, 0x11, 0x00


	//----- nvinfo : EIATTR_KPARAM_INFO
	.align		4
.L_150:
        /*0018*/ 	.byte	0x04, 0x17
        /*001a*/ 	.short	(.L_152 - .L_151)
.L_151:
        /*001c*/ 	.word	0x00000000
        /*0020*/ 	.short	0x0000
        /*0022*/ 	.short	0x0000
        /*0024*/ 	.byte	0x00, 0xf5, 0x21, 0x00


	//----- nvinfo : EIATTR_SPARSE_MMA_MASK
	.align		4
.L_152:
        /*0028*/ 	.byte	0x03, 0x50
        /*002a*/ 	.short	0x0000


	//----- nvinfo : EIATTR_MAXREG_COUNT
	.align		4
        /*002c*/ 	.byte	0x03, 0x1b
        /*002e*/ 	.short	0x00ff


	//----- nvinfo : EIATTR_EXTERNS
	.align		4
        /*0030*/ 	.byte	0x04, 0x0f
        /*0032*/ 	.short	(.L_154 - .L_153)


	//   ....[0]....
	.align		4
.L_153:
        /*0034*/ 	.word	index@(malloc)


	//----- nvinfo : EIATTR_MERCURY_ISA_VERSION
	.align		4
.L_154:
        /*0038*/ 	.byte	0x03, 0x5f
        /*003a*/ 	.short	0x0101


	//----- nvinfo : EIATTR_VRC_CTA_INIT_COUNT
	.align		4
        /*003c*/ 	.byte	0x02, 0x4a
	.zero		1
	.zero		1


	//----- nvinfo : EIATTR_SYSCALL_OFFSETS
	.align		4
        /*0040*/ 	.byte	0x04, 0x46
        /*0042*/ 	.short	(.L_156 - .L_155)


	//   ....[0]....
.L_155:
        /*0044*/ 	.word	0x00000170


	//   ....[1]....
        /*0048*/ 	.word	0x00000260


	//   ....[2]....
        /*004c*/ 	.word	0x00000350


	//   ....[3]....
        /*0050*/ 	.word	0x00000440


	//   ....[4]....
        /*0054*/ 	.word	0x00000530


	//   ....[5]....
        /*0058*/ 	.word	0x00000620


	//   ....[6]....
        /*005c*/ 	.word	0x00000710


	//   ....[7]....
        /*0060*/ 	.word	0x00000800


	//   ....[8]....
        /*0064*/ 	.word	0x000009c0


	//   ....[9]....
        /*0068*/ 	.word	0x00000ab0


	//   ....[10]....
        /*006c*/ 	.word	0x00000ba0


	//   ....[11]....
        /*0070*/ 	.word	0x00000c90


	//   ....[12]....
        /*0074*/ 	.word	0x00000de0


	//   ....[13]....
        /*0078*/ 	.word	0x00000ed0


	//   ....[14]....
        /*007c*/ 	.word	0x00001020


	//----- nvinfo : EIATTR_EXIT_INSTR_OFFSETS
	.align		4
.L_156:
        /*0080*/ 	.byte	0x04, 0x1c
        /*0082*/ 	.short	(.L_158 - .L_157)


	//   ....[0]....
.L_157:
        /*0084*/ 	.word	0x00000030


	//   ....[1]....
        /*0088*/ 	.word	0x000008f0


	//   ....[2]....
        /*008c*/ 	.word	0x00000d30


	//   ....[3]....
        /*0090*/ 	.word	0x00000f90


	//   ....[4]....
        /*0094*/ 	.word	0x000010a0


	//----- nvinfo : EIATTR_CRS_STACK_SIZE
	.align		4
.L_158:
        /*0098*/ 	.byte	0x04, 0x1e
        /*009a*/ 	.short	(.L_160 - .L_159)
.L_159:
        /*009c*/ 	.word	0x00000000


	//----- nvinfo : EIATTR_CBANK_PARAM_SIZE
	.align		4
.L_160:
        /*00a0*/ 	.byte	0x03, 0x19
        /*00a2*/ 	.short	0x000c


	//----- nvinfo : EIATTR_PARAM_CBANK
	.align		4
        /*00a4*/ 	.byte	0x04, 0x0a
        /*00a6*/ 	.short	(.L_162 - .L_161)
	.align		4
.L_161:
        /*00a8*/ 	.word	index@(.nv.constant0._Z8addFrontPii)
        /*00ac*/ 	.short	0x0380
        /*00ae*/ 	.short	0x000c


	//----- nvinfo : EIATTR_SW_WAR
	.align		4
.L_162:
        /*00b0*/ 	.byte	0x04, 0x36
        /*00b2*/ 	.short	(.L_164 - .L_163)
.L_163:
        /*00b4*/ 	.word	0x00000008
.L_164:


//--------------------- .nv.info._Z8addFronti     --------------------------
	.section	.nv.info._Z8addFronti,"",@"SHT_CUDA_INFO"
	.sectionflags	@""
	.align	4


	//----- nvinfo : EIATTR_CUDA_API_VERSION
	.align		4
        /*0000*/ 	.byte	0x04, 0x37
        /*0002*/ 	.short	(.L_166 - .L_165)
.L_165:
        /*0004*/ 	.word	0x00000082


	//----- nvinfo : EIATTR_KPARAM_INFO
	.align		4
.L_166:
        /*0008*/ 	.byte	0x04, 0x17
        /*000a*/ 	.short	(.L_168 - .L_167)
.L_167:
        /*000c*/ 	.word	0x00000000
        /*0010*/ 	.short	0x0000
        /*0012*/ 	.short	0x0000
        /*0014*/ 	.byte	0x00, 0xf0, 0x11, 0x00


	//----- nvinfo : EIATTR_SPARSE_MMA_MASK
	.align		4
.L_168:
        /*0018*/ 	.byte	0x03, 0x50
        /*001a*/ 	.short	0x0000


	//----- nvinfo : EIATTR_MAXREG_COUNT
	.align		4
        /*001c*/ 	.byte	0x03, 0x1b
        /*001e*/ 	.short	0x00ff


	//----- nvinfo : EIATTR_EXTERNS
	.align		4
        /*0020*/ 	.byte	0x04, 0x0f
        /*0022*/ 	.short	(.L_170 - .L_169)


	//   ....[0]....
	.align		4
.L_169:
        /*0024*/ 	.word	index@(malloc)


	//----- nvinfo : EIATTR_MERCURY_ISA_VERSION
	.align		4
.L_170:
        /*0028*/ 	.byte	0x03, 0x5f
        /*002a*/ 	.short	0x0101


	//----- nvinfo : EIATTR_VRC_CTA_INIT_COUNT
	.align		4
        /*002c*/ 	.byte	0x02, 0x4a
	.zero		1
	.zero		1


	//----- nvinfo : EIATTR_SYSCALL_OFFSETS
	.align		4
        /*0030*/ 	.byte	0x04, 0x46
        /*0032*/ 	.short	(.L_172 - .L_171)


	//   ....[0]....
.L_171:
        /*0034*/ 	.word	0x00000070


	//----- nvinfo : EIATTR_EXIT_INSTR_OFFSETS
	.align		4
.L_172:
        /*0038*/ 	.byte	0x04, 0x1c
        /*003a*/ 	.short	(.L_174 - .L_173)


	//   ....[0]....
.L_173:
        /*003c*/ 	.word	0x00000100


	//----- nvinfo : EIATTR_CBANK_PARAM_SIZE
	.align		4
.L_174:
        /*0040*/ 	.byte	0x03, 0x19
        /*0042*/ 	.short	0x0004


	//----- nvinfo : EIATTR_PARAM_CBANK
	.align		4
        /*0044*/ 	.byte	0x04, 0x0a
        /*0046*/ 	.short	(.L_176 - .L_175)
	.align		4
.L_175:
        /*0048*/ 	.word	index@(.nv.constant0._Z8addFronti)
        /*004c*/ 	.short	0x0380
        /*004e*/ 	.short	0x0004


	//----- nvinfo : EIATTR_SW_WAR
	.align		4
.L_176:
        /*0050*/ 	.byte	0x04, 0x36
        /*0052*/ 	.short	(.L_178 - .L_177)
.L_177:
        /*0054*/ 	.word	0x00000008
.L_178:


//--------------------- .nv.info._Z8listInitv     --------------------------
	.section	.nv.info._Z8listInitv,"",@"SHT_CUDA_INFO"
	.sectionflags	@""
	.align	4


	//----- nvinfo : EIATTR_CUDA_API_VERSION
	.align		4
        /*0000*/ 	.byte	0x04, 0x37
        /*0002*/ 	.short	(.L_180 - .L_179)
.L_179:
        /*0004*/ 	.word	0x00000082


	//----- nvinfo : EIATTR_SPARSE_MMA_MASK
	.align		4
.L_180:
        /*0008*/ 	.byte	0x03, 0x50
        /*000a*/ 	.short	0x0000


	//----- nvinfo : EIATTR_MAXREG_COUNT
	.align		4
        /*000c*/ 	.byte	0x03, 0x1b
        /*000e*/ 	.short	0x00ff


	//----- nvinfo : EIATTR_EXTERNS
	.align		4
        /*0010*/ 	.byte	0x04, 0x0f
        /*0012*/ 	.short	(.L_182 - .L_181)


	//   ....[0]....
	.align		4
.L_181:
        /*0014*/ 	.word	index@(malloc)


	//----- nvinfo : EIATTR_MERCURY_ISA_VERSION
	.align		4
.L_182:
        /*0018*/ 	.byte	0x03, 0x5f
        /*001a*/ 	.short	0x0101


	//----- nvinfo : EIATTR_VRC_CTA_INIT_COUNT
	.align		4
        /*001c*/ 	.byte	0x02, 0x4a
	.zero		1
	.zero		1


	//----- nvinfo : EIATTR_SYSCALL_OFFSETS
	.align		4
        /*0020*/ 	.byte	0x04, 0x46
        /*0022*/ 	.short	(.L_184 - .L_183)


	//   ....[0]....
.L_183:
        /*0024*/ 	.word	0x00000070


	//   ....[1]....
        /*0028*/ 	.word	0x00000130


	//----- nvinfo : EIATTR_EXIT_INSTR_OFFSETS
	.align		4
.L_184:
        /*002c*/ 	.byte	0x04, 0x1c
        /*002e*/ 	.short	(.L_186 - .L_185)


	//   ....[0]....
.L_185:
        /*0030*/ 	.word	0x000001c0


	//----- nvinfo : EIATTR_SW_WAR
	.align		4
.L_186:
        /*0034*/ 	.byte	0x04, 0x36
        /*0036*/ 	.short	(.L_188 - .L_187)
.L_187:
        /*0038*/ 	.word	0x00000008
.L_188:


//--------------------- .nv.callgraph             --------------------------
	.section	.nv.callgraph,"",@"SHT_CUDA_CALLGRAPH"
	.align	4
	.sectionentsize	8
	.align		4
        /*0000*/ 	.word	0x00000000
	.align		4
        /*0004*/ 	.word	0xffffffff
	.align		4
        /*0008*/ 	.word	index@(_Z6kernelPiS_S_iS_)
	.align		4
        /*000c*/ 	.word	index@(malloc)
	.align		4
        /*0010*/ 	.word	index@(_Z8printValPii)
	.align		4
        /*0014*/ 	.word	index@(vprintf)
	.align		4
        /*0018*/ 	.word	index@(_Z12listPrintRawv)
	.align		4
        /*001c*/ 	.word	index@(vprintf)
	.align		4
        /*0020*/ 	.word	index@(_Z12listPrintLenv)
	.align		4
        /*0024*/ 	.word	index@(vprintf)
	.align		4
        /*0028*/ 	.word	index@(_Z9listPrintv)
	.align		4
        /*002c*/ 	.word	index@(vprintf)
	.align		4
        /*0030*/ 	.word	index@(_Z8addFrontPii)
	.align		4
        /*0034*/ 	.word	index@(malloc)
	.align		4
        /*0038*/ 	.word	index@(_Z8addFronti)
	.align		4
        /*003c*/ 	.word	index@(malloc)
	.align		4
        /*0040*/ 	.word	index@(_Z8listInitv)
	.align		4
        /*0044*/ 	.word	index@(malloc)
	.align		4
        /*0048*/ 	.word	0x00000000
	.align		4
        /*004c*/ 	.word	0xfffffffe
	.align		4
        /*0050*/ 	.word	0x00000000
	.align		4
        /*0054*/ 	.word	0xfffffffd
	.align		4
        /*0058*/ 	.word	0x00000000
	.align		4
        /*005c*/ 	.word	0xfffffffc


//--------------------- .nv.constant4             --------------------------
	.section	.nv.constant4,"a",@progbits
	.align	8
	.align		8
.nv.constant4:
        /*0000*/ 	.dword	malloc
	.align		8
        /*0008*/ 	.dword	head
	.align		8
        /*0010*/ 	.dword	tail
	.align		8
        /*0018*/ 	.dword	$str
	.align		8
        /*0020*/ 	.dword	$str$1
	.align		8
        /*0028*/ 	.dword	$str$2
	.align		8
        /*0030*/ 	.dword	$str$3
	.align		8
        /*0038*/ 	.dword	$str$4
	.align		8
        /*0040*/ 	.dword	$str$5
	.align		8
        /*0048*/ 	.dword	$str$6
	.align		8
        /*0050*/ 	.dword	vprintf


//--------------------- .text._Z6kernelPiS_S_iS_  --------------------------
	.section	.text._Z6kernelPiS_S_iS_,"ax",@progbits
	.align	128
        .global         _Z6kernelPiS_S_iS_
        .type           _Z6kernelPiS_S_iS_,@function
        .size           _Z6kernelPiS_S_iS_,(.L_x_142 - _Z6kernelPiS_S_iS_)
        .other          _Z6kernelPiS_S_iS_,@"STO_CUDA_ENTRY STV_DEFAULT"
_Z6kernelPiS_S_iS_:
.text._Z6kernelPiS_S_iS_:
[----:B------:R-:W0:Y:S01]  /*0000*/  LDC R1, c[0x0][0x37c] ;  /* 0x0000df00ff017b82 */ /* 0x000e220000000800 */
[----:B------:R-:W1:Y:S07]  /*0010*/  S2R R2, SR_TID.X ;  /* 0x0000000000027919 */ /* 0x000e6e0000002100 */
[----:B------:R-:W1:Y:S01]  /*0020*/  S2UR UR4, SR_CTAID.X ;  /* 0x00000000000479c3 */ /* 0x000e620000002500 */
[----:B------:R-:W2:Y:S07]  /*0030*/  LDCU UR5, c[0x0][0x398] ;  /* 0x00007300ff0577ac */ /* 0x000eae0008000800 */
[----:B------:R-:W1:Y:S02]  /*0040*/  LDC R19, c[0x0][0x360] ;  /* 0x0000d800ff137b82 */ /* 0x000e640000000800 */
[----:B-1----:R-:W-:-:S05]  /*0050*/  IMAD R2, R19, UR4, R2 ;  /* 0x0000000413027c24 */ /* 0x002fca000f8e0202 */
[----:B--2---:R-:W-:-:S13]  /*0060*/  ISETP.GE.AND P0, PT, R2, UR5, PT ;  /* 0x0000000502007c0c */ /* 0x004fda000bf06270 */
[----:B0-----:R-:W-:Y:S05]  /*0070*/  @P0 EXIT ;  /* 0x000000000000094d */ /* 0x001fea0003800000 */
[----:B------:R-:W0:Y:S01]  /*0080*/  LDCU UR4, c[0x0][0x370] ;  /* 0x00006e00ff0477ac */ /* 0x000e220008000800 */
[----:B------:R-:W-:Y:S02]  /*0090*/  IMAD.MOV.U32 R16, RZ, RZ, RZ ;  /* 0x000000ffff107224 */ /* 0x000fe400078e00ff */
[----:B------:R-:W-:Y:S01]  /*00a0*/  IMAD.MOV.U32 R17, RZ, RZ, R2 ;  /* 0x000000ffff117224 */ /* 0x000fe200078e0002 */
[----:B------:R-:W1:Y:S01]  /*00b0*/  LDCU.64 UR36, c[0x0][0x358] ;  /* 0x00006b00ff2477ac */ /* 0x000e620008000a00 */
[----:B0-----:R-:W-:-:S07]  /*00c0*/  IMAD R19, R19, UR4, RZ ;  /* 0x0000000413137c24 */ /* 0x001fce000f8e02ff */
.L_x_47:
[----:B0-23--:R-:W0:Y:S02]  /*00d0*/  LDC.64 R4, c[0x0][0x380] ;  /* 0x0000e000ff047b82 */ /* 0x00de240000000a00 */
[----:B0-----:R-:W-:-:S06]  /*00e0*/  IMAD.WIDE R4, R17, 0x4, R4 ;  /* 0x0000000411047825 */ /* 0x001fcc00078e0204 */
[----:B-1----:R-:W2:Y:S01]  /*00f0*/  LDG.E R4, desc[UR36][R4.64] ;  /* 0x0000002404047981 */ /* 0x002ea2000c1e1900 */
[----:B------:R-:W-:Y:S01]  /*0100*/  BSSY B7, `(.L_x_0) ;  /* 0x0000124000077945 */ /* 0x000fe20003800000 */
[----:B--2---:R-:W-:-:S13]  /*0110*/  ISETP.NE.AND P0, PT, R4, RZ, PT ;  /* 0x000000ff0400720c */ /* 0x004fda0003f05270 */
[----:B------:R-:W-:Y:S05]  /*0120*/  @!P0 BRA `(.L_x_1) ;  /* 0x0000000800548947 */ /* 0x000fea0003800000 */
[----:B------:R-:W-:-:S13]  /*0130*/  ISETP.NE.AND P0, PT, R4, 0x1, PT ;  /* 0x000000010400780c */ /* 0x000fda0003f05270 */
[----:B------:R-:W-:Y:S05]  /*0140*/  @P0 BRA `(.L_x_2) ;  /* 0x00000010007c0947 */ /* 0x000fea0003800000 */
[----:B------:R-:W0:Y:S08]  /*0150*/  LDC.64 R10, c[0x4][0x8] ;  /* 0x01000200ff0a7b82 */ /* 0x000e300000000a00 */
[----:B------:R-:W1:Y:S08]  /*0160*/  LDC.64 R14, c[0x0][0x388] ;  /* 0x0000e200ff0e7b82 */ /* 0x000e700000000a00 */
[----:B------:R-:W2:Y:S08]  /*0170*/  LDC.64 R4, c[0x0][0x390] ;  /* 0x0000e400ff047b82 */ /* 0x000eb00000000a00 */
[----:B------:R-:W3:Y:S01]  /*0180*/  LDC.64 R8, c[0x4][0x10] ;  /* 0x01000400ff087b82 */ /* 0x000ee20000000a00 */
[----:B0-----:R-:W4:Y:S01]  /*0190*/  LDG.E.64 R10, desc[UR36][R10.64] ;  /* 0x000000240a0a7981 */ /* 0x001f22000c1e1b00 */
[----:B-1----:R-:W-:-:S06]  /*01a0*/  IMAD.WIDE R14, R17, 0x4, R14 ;  /* 0x00000004110e7825 */ /* 0x002fcc00078e020e */
[----:B------:R0:W5:Y:S01]  /*01b0*/  LDG.E R14, desc[UR36][R14.64] ;  /* 0x000000240e0e7981 */ /* 0x000162000c1e1900 */
[----:B--2---:R-:W-:-:S05]  /*01c0*/  IMAD.WIDE R4, R17, 0x4, R4 ;  /* 0x0000000411047825 */ /* 0x004fca00078e0204 */
[----:B------:R0:W5:Y:S04]  /*01d0*/  LDG.E R23, desc[UR36][R4.64] ;  /* 0x0000002404177981 */ /* 0x000168000c1e1900 */
[----:B---3--:R-:W5:Y:S01]  /*01e0*/  LDG.E.64 R8, desc[UR36][R8.64] ;  /* 0x0000002408087981 */ /* 0x008f62000c1e1b00 */
[----:B------:R-:W-:Y:S01]  /*01f0*/  BSSY.RECONVERGENT B0, `(.L_x_3) ;  /* 0x0000063000007945 */ /* 0x000fe20003800200 */
[----:B------:R-:W-:Y:S01]  /*0200*/  IMAD.MOV.U32 R18, RZ, RZ, RZ ;  /* 0x000000ffff127224 */ /* 0x000fe200078e00ff */
[----:B----4-:R-:W-:-:S05]  /*0210*/  IADD3 R3, P0, PT, R10, 0x8, RZ ;  /* 0x000000080a037810 */ /* 0x010fca0007f1e0ff */
[----:B0-----:R-:W-:-:S08]  /*0220*/  IMAD.X R0, RZ, RZ, R11, P0 ;  /* 0x000000ffff007224 */ /* 0x001fd000000e060b */
.L_x_21:
[----:B0-----:R-:W2:Y:S01]  /*0230*/  LD.E.64 R4, desc[UR36][R10.64+0x8] ;  /* 0x000008240a047980 */ /* 0x001ea2000c101b00 */
[----:B------:R-:W-:Y:S05]  /*0240*/  YIELD ;  /* 0x0000000000007946 */ /* 0x000fea0003800000 */
[----:B------:R-:W-:Y:S01]  /*0250*/  BSSY.RECONVERGENT B1, `(.L_x_4) ;  /* 0x000002c000017945 */ /* 0x000fe20003800200 */
[----:B------:R-:W-:Y:S01]  /*0260*/  PLOP3.LUT P0, PT, PT, PT, PT, 0x80, 0x8 ;  /* 0x000000000008781c */ /* 0x000fe20003f0f070 */
[----:B------:R-:W-:Y:S02]  /*0270*/  IMAD.MOV.U32 R28, RZ, RZ, R3 ;  /* 0x000000ffff1c7224 */ /* 0x000fe400078e0003 */
[----:B------:R-:W-:-:S02]  /*0280*/  IMAD.MOV.U32 R29, RZ, RZ, R0 ;  /* 0x000000ffff1d7224 */ /* 0x000fc400078e0000 */
[----:B------:R-:W-:Y:S02]  /*0290*/  IMAD.MOV.U32 R6, RZ, RZ, R10 ;  /* 0x000000ffff067224 */ /* 0x000fe400078e000a */
[----:B------:R-:W-:Y:S01]  /*02a0*/  IMAD.MOV.U32 R7, RZ, RZ, R11 ;  /* 0x000000ffff077224 */ /* 0x000fe200078e000b */
[----:B--2---:R-:W-:-:S04]  /*02b0*/  ISETP.NE.U32.AND P1, PT, R4, RZ, PT ;  /* 0x000000ff0400720c */ /* 0x004fc80003f25070 */
[----:B------:R-:W-:-:S13]  /*02c0*/  ISETP.NE.AND.EX P1, PT, R5, RZ, PT, P1 ;  /* 0x000000ff0500720c */ /* 0x000fda0003f25310 */
[----:B------:R-:W-:Y:S05]  /*02d0*/  @!P1 BRA `(.L_x_5) ;  /* 0x00000000008c9947 */ /* 0x000fea0003800000 */
[----:B------:R-:W-:Y:S01]  /*02e0*/  BSSY.RECONVERGENT B2, `(.L_x_6) ;  /* 0x000001d000027945 */ /* 0x000fe20003800200 */
[----:B------:R-:W-:Y:S02]  /*02f0*/  IMAD.MOV.U32 R15, RZ, RZ, R5 ;  /* 0x000000ffff0f7224 */ /* 0x000fe400078e0005 */
[----:B------:R-:W-:Y:S02]  /*0300*/  IMAD.MOV.U32 R13, RZ, RZ, R3 ;  /* 0x000000ffff0d7224 */ /* 0x000fe400078e0003 */
[----:B------:R-:W-:Y:S02]  /*0310*/  IMAD.MOV.U32 R12, RZ, RZ, R0 ;  /* 0x000000ffff0c7224 */ /* 0x000fe400078e0000 */
[----:B------:R-:W-:Y:S02]  /*0320*/  IMAD.MOV.U32 R6, RZ, RZ, R10 ;  /* 0x000000ffff067224 */ /* 0x000fe400078e000a */
[----:B------:R-:W-:-:S07]  /*0330*/  IMAD.MOV.U32 R7, RZ, RZ, R11 ;  /* 0x000000ffff077224 */ /* 0x000fce00078e000b */
.L_x_10:
[----:B------:R-:W-:Y:S01]  /*0340*/  LOP3.LUT R5, R4, 0x1, RZ, 0xc0, !PT ;  /* 0x0000000104057812 */ /* 0x000fe200078ec0ff */
[----:B------:R-:W-:Y:S03]  /*0350*/  BSSY.RELIABLE B3, `(.L_x_7) ;  /* 0x000000a000037945 */ /* 0x000fe60003800100 */
[----:B------:R-:W-:-:S04]  /*0360*/  ISETP.NE.U32.AND P0, PT, R5, 0x1, PT ;  /* 0x000000010500780c */ /* 0x000fc80003f05070 */
[----:B------:R-:W-:-:S13]  /*0370*/  ISETP.NE.U32.AND.EX P0, PT, RZ, RZ, PT, P0 ;  /* 0x000000ffff00720c */ /* 0x000fda0003f05100 */
[----:B------:R-:W-:Y:S05]  /*0380*/  @!P0 BRA `(.L_x_8) ;  /* 0x0000000000188947 */ /* 0x000fea0003800000 */
[----:B------:R-:W2:Y:S02]  /*0390*/  LD.E R5, desc[UR36][R6.64] ;  /* 0x0000002406057980 */ /* 0x000ea4000c101900 */
[----:B--2--5:R-:W-:-:S13]  /*03a0*/  ISETP.NE.AND P0, PT, R5, R14, PT ;  /* 0x0000000e0500720c */ /* 0x024fda0003f05270 */
[----:B------:R-:W-:Y:S05]  /*03b0*/  @!P0 BREAK.RELIABLE B3 ;  /* 0x0000000000038942 */ /* 0x000fea0003800100 */
[----:B------:R-:W-:Y:S05]  /*03c0*/  @!P0 BRA `(.L_x_9) ;  /* 0x0000000000388947 */ /* 0x000fea0003800000 */
[----:B------:R-:W-:Y:S02]  /*03d0*/  IMAD.MOV.U32 R26, RZ, RZ, R6 ;  /* 0x000000ffff1a7224 */ /* 0x000fe400078e0006 */
[----:B------:R-:W-:-:S07]  /*03e0*/  IMAD.MOV.U32 R27, RZ, RZ, R7 ;  /* 0x000000ffff1b7224 */ /* 0x000fce00078e0007 */
.L_x_8:
[----:B------:R-:W-:Y:S05]  /*03f0*/  BSYNC.RELIABLE B3 ;  /* 0x0000000000037941 */ /* 0x000fea0003800100 */
.L_x_7:
[----:B------:R-:W-:Y:S01]  /*0400*/  LOP3.LUT R6, R4, 0xfffffffe, RZ, 0xc0, !PT ;  /* 0xfffffffe04067812 */ /* 0x000fe200078ec0ff */
[----:B------:R-:W-:-:S05]  /*0410*/  IMAD.MOV.U32 R7, RZ, RZ, R15 ;  /* 0x000000ffff077224 */ /* 0x000fca00078e000f */
[----:B------:R-:W2:Y:S01]  /*0420*/  LD.E.64 R4, desc[UR36][R6.64+0x8] ;  /* 0x0000082406047980 */ /* 0x000ea2000c101b00 */
[----:B-----5:R-:W-:Y:S02]  /*0430*/  ISETP.NE.U32.AND P1, PT, R8, R6, PT ;  /* 0x000000060800720c */ /* 0x020fe40003f25070 */
[----:B------:R-:W-:Y:S02]  /*0440*/  IADD3 R13, P2, PT, R6, 0x8, RZ ;  /* 0x00000008060d7810 */ /* 0x000fe40007f5e0ff */
[----:B------:R-:W-:-:S03]  /*0450*/  ISETP.NE.AND.EX P1, PT, R9, R15, PT, P1 ;  /* 0x0000000f0900720c */ /* 0x000fc60003f25310 */
[----:B------:R-:W-:Y:S01]  /*0460*/  IMAD.X R12, RZ, RZ, R15, P2 ;  /* 0x000000ffff0c7224 */ /* 0x000fe200010e060f */
[----:B--2---:R-:W-:Y:S01]  /*0470*/  ISETP.NE.U32.AND P0, PT, R4, RZ, PT ;  /* 0x000000ff0400720c */ /* 0x004fe20003f05070 */
[----:B------:R-:W-:-:S03]  /*0480*/  IMAD.MOV.U32 R15, RZ, RZ, R5 ;  /* 0x000000ffff0f7224 */ /* 0x000fc600078e0005 */
[----:B------:R-:W-:-:S13]  /*0490*/  ISETP.NE.AND.EX P0, PT, R5, RZ, PT, P0 ;  /* 0x000000ff0500720c */ /* 0x000fda0003f05300 */
[----:B------:R-:W-:Y:S05]  /*04a0*/  @P1 BRA P0, `(.L_x_10) ;  /* 0xfffffffc00a41947 */ /* 0x000fea000003ffff */
.L_x_9:
[----:B------:R-:W-:Y:S05]  /*04b0*/  BSYNC.RECONVERGENT B2 ;  /* 0x0000000000027941 */ /* 0x000fea0003800200 */
.L_x_6:
[----:B------:R-:W-:Y:S01]  /*04c0*/  LOP3.LUT R4, R4, 0x1, RZ, 0xc0, !PT ;  /* 0x0000000104047812 */ /* 0x000fe200078ec0ff */
[----:B------:R-:W-:Y:S02]  /*04d0*/  IMAD.MOV.U32 R28, RZ, RZ, R13 ;  /* 0x000000ffff1c7224 */ /* 0x000fe400078e000d */
[----:B------:R-:W-:Y:S01]  /*04e0*/  IMAD.MOV.U32 R29, RZ, RZ, R12 ;  /* 0x000000ffff1d7224 */ /* 0x000fe200078e000c */
[----:B------:R-:W-:-:S04]  /*04f0*/  ISETP.NE.U32.AND P0, PT, R4, 0x1, PT ;  /* 0x000000010400780c */ /* 0x000fc80003f05070 */
[----:B------:R-:W-:-:S13]  /*0500*/  ISETP.NE.U32.AND.EX P0, PT, RZ, RZ, PT, P0 ;  /* 0x000000ffff00720c */ /* 0x000fda0003f05100 */
.L_x_5:
[----:B------:R-:W-:Y:S05]  /*0510*/  BSYNC.RECONVERGENT B1 ;  /* 0x0000000000017941 */ /* 0x000fea0003800200 */
.L_x_4:
[----:B------:R-:W2:Y:S01]  /*0520*/  LD.E.64 R12, desc[UR36][R26.64+0x8] ;  /* 0x000008241a0c7980 */ /* 0x000ea2000c101b00 */
[----:B------:R-:W-:Y:S01]  /*0530*/  BSSY.RELIABLE B1, `(.L_x_11) ;  /* 0x000002d000017945 */ /* 0x000fe20003800100 */
[----:B--2---:R-:W-:-:S04]  /*0540*/  ISETP.NE.U32.AND P1, PT, R12, R6, PT ;  /* 0x000000060c00720c */ /* 0x004fc80003f25070 */
[----:B------:R-:W-:-:S13]  /*0550*/  ISETP.NE.AND.EX P1, PT, R13, R7, PT, P1 ;  /* 0x000000070d00720c */ /* 0x000fda0003f25310 */
[----:B------:R-:W-:Y:S05]  /*0560*/  @!P1 BRA `(.L_x_12) ;  /* 0x0000000000949947 */ /* 0x000fea0003800000 */
[----:B------:R-:W-:Y:S01]  /*0570*/  LOP3.LUT R15, R12, 0xfffffffe, RZ, 0xc0, !PT ;  /* 0xfffffffe0c0f7812 */ /* 0x000fe200078ec0ff */
[----:B------:R-:W-:Y:S04]  /*0580*/  BSSY.RECONVERGENT B2, `(.L_x_13) ;  /* 0x0000022000027945 */ /* 0x000fe80003800200 */
[----:B------:R-:W-:Y:S01]  /*0590*/  BSSY.RELIABLE B3, `(.L_x_14) ;  /* 0x0000016000037945 */ /* 0x000fe20003800100 */
[----:B------:R-:W-:-:S04]  /*05a0*/  ISETP.NE.U32.AND P0, PT, R6, R15, PT ;  /* 0x0000000f0600720c */ /* 0x000fc80003f05070 */
[----:B------:R-:W-:-:S13]  /*05b0*/  ISETP.NE.AND.EX P0, PT, R7, R13, PT, P0 ;  /* 0x0000000d0700720c */ /* 0x000fda0003f05300 */
[----:B------:R-:W-:Y:S05]  /*05c0*/  @P0 BRA `(.L_x_15) ;  /* 0x0000000000480947 */ /* 0x000fea0003800000 */
[----:B------:R-:W-:Y:S01]  /*05d0*/  BSSY.RECONVERGENT B4, `(.L_x_16) ;  /* 0x000000d000047945 */ /* 0x000fe20003800200 */
[----:B------:R-:W-:Y:S02]  /*05e0*/  IMAD.MOV.U32 R20, RZ, RZ, RZ ;  /* 0x000000ffff147224 */ /* 0x000fe400078e00ff */
[----:B------:R-:W-:Y:S02]  /*05f0*/  IMAD.MOV.U32 R4, RZ, RZ, R15 ;  /* 0x000000ffff047224 */ /* 0x000fe400078e000f */
[----:B------:R-:W-:-:S07]  /*0600*/  IMAD.MOV.U32 R5, RZ, RZ, R13 ;  /* 0x000000ffff057224 */ /* 0x000fce00078e000d */
.L_x_17:
[----:B------:R-:W2:Y:S02]  /*0610*/  LD.E.64 R4, desc[UR36][R4.64+0x8] ;  /* 0x0000082404047980 */ /* 0x000ea4000c101b00 */
[C---:B--2---:R-:W-:Y:S02]  /*0620*/  LOP3.LUT R21, R4.reuse, 0x1, RZ, 0xc0, !PT ;  /* 0x0000000104157812 */ /* 0x044fe400078ec0ff */
[----:B------:R-:W-:Y:S02]  /*0630*/  LOP3.LUT R4, R4, 0xfffffffe, RZ, 0xc0, !PT ;  /* 0xfffffffe04047812 */ /* 0x000fe400078ec0ff */
[----:B------:R-:W-:Y:S02]  /*0640*/  ISETP.NE.U32.AND P0, PT, R21, 0x1, PT ;  /* 0x000000011500780c */ /* 0x000fe40003f05070 */
[----:B------:R-:W-:Y:S02]  /*0650*/  ISETP.NE.U32.AND P1, PT, R6, R4, PT ;  /* 0x000000040600720c */ /* 0x000fe40003f25070 */
[----:B------:R-:W-:-:S02]  /*0660*/  ISETP.NE.U32.AND.EX P0, PT, RZ, RZ, PT, P0 ;  /* 0x000000ffff00720c */ /* 0x000fc40003f05100 */
[----:B------:R-:W-:Y:S02]  /*0670*/  ISETP.NE.AND.EX P1, PT, R7, R5, PT, P1 ;  /* 0x000000050700720c */ /* 0x000fe40003f25310 */
[----:B------:R-:W-:-:S11]  /*0680*/  SEL R20, R20, 0x1, !P0 ;  /* 0x0000000114147807 */ /* 0x000fd60004000000 */
[----:B------:R-:W-:Y:S05]  /*0690*/  @!P1 BRA `(.L_x_17) ;  /* 0xfffffffc00dc9947 */ /* 0x000fea000383ffff */
[----:B------:R-:W-:Y:S05]  /*06a0*/  BSYNC.RECONVERGENT B4 ;  /* 0x0000000000047941 */ /* 0x000fea0003800200 */
.L_x_16:
[----:B------:R-:W-:-:S13]  /*06b0*/  ISETP.NE.AND P0, PT, R20, RZ, PT ;  /* 0x000000ff1400720c */ /* 0x000fda0003f05270 */
[----:B------:R-:W-:Y:S05]  /*06c0*/  @P0 BREAK.RELIABLE B3 ;  /* 0x0000000000030942 */ /* 0x000fea0003800100 */
[----:B------:R-:W-:Y:S01]  /*06d0*/  @P0 VIADD R18, R18, 0x1 ;  /* 0x0000000112120836 */ /* 0x000fe20000000000 */
[----:B------:R-:W-:Y:S06]  /*06e0*/  @P0 BRA `(.L_x_18) ;  /* 0x00000000002c0947 */ /* 0x000fec0003800000 */
.L_x_15:
[----:B------:R-:W-:Y:S05]  /*06f0*/  BSYNC.RELIABLE B3 ;  /* 0x0000000000037941 */ /* 0x000fea0003800100 */
.L_x_14:
[----:B------:R-:W-:Y:S02]  /*0700*/  IMAD.MOV.U32 R4, RZ, RZ, R15 ;  /* 0x000000ffff047224 */ /* 0x000fe400078e000f */
[----:B------:R-:W-:-:S05]  /*0710*/  IMAD.MOV.U32 R5, RZ, RZ, R13 ;  /* 0x000000ffff057224 */ /* 0x000fca00078e000d */
[----:B------:R0:W-:Y:S02]  /*0720*/  ATOM.E.CAS.64.STRONG.GPU P0, RZ, [R26+0x8], R4, R6 ;  /* 0x000008041aff738b */ /* 0x0001e4000010e506 */
[----:B0-----:R-:W-:Y:S05]  /*0730*/  @P0 BRA `(.L_x_18) ;  /* 0x0000000000180947 */ /* 0x001fea0003800000 */
[----:B------:R-:W2:Y:S02]  /*0740*/  LD.E.64 R4, [R26+0x8] ;  /* 0x000000081a047980 */ /* 0x000ea40000100b00 */
[----:B--2---:R-:W-:-:S04]  /*0750*/  ISETP.EQ.U32.AND P0, PT, R4, R15, PT ;  /* 0x0000000f0400720c */ /* 0x004fc80003f02070 */
[----:B------:R-:W-:-:S04]  /*0760*/  ISETP.EQ.U32.AND.EX P0, PT, R5, R13, PT, P0 ;  /* 0x0000000d0500720c */ /* 0x000fc80003f02100 */
[----:B------:R-:W-:Y:S02]  /*0770*/  SEL R4, R6, R4, P0 ;  /* 0x0000000406047207 */ /* 0x000fe40000000000 */
[----:B------:R-:W-:-:S05]  /*0780*/  SEL R5, R7, R5, P0 ;  /* 0x0000000507057207 */ /* 0x000fca0000000000 */
[----:B------:R0:W-:Y:S02]  /*0790*/  ST.E.64 [R26+0x8], R4 ;  /* 0x000000081a007385 */ /* 0x0001e40000100b04 */
.L_x_18:
[----:B------:R-:W-:Y:S05]  /*07a0*/  BSYNC.RECONVERGENT B2 ;  /* 0x0000000000027941 */ /* 0x000fea0003800200 */
.L_x_13:
[----:B------:R-:W-:Y:S05]  /*07b0*/  BRA `(.L_x_19) ;  /* 0x0000000000107947 */ /* 0x000fea0003800000 */
.L_x_12:
[----:B-----5:R-:W-:-:S04]  /*07c0*/  ISETP.EQ.U32.AND P1, PT, R6, R8, PT ;  /* 0x000000080600720c */ /* 0x020fc80003f22070 */
[----:B------:R-:W-:-:S13]  /*07d0*/  ISETP.EQ.OR.EX P0, PT, R7, R9, P0, P1 ;  /* 0x000000090700720c */ /* 0x000fda0000702710 */
[----:B------:R-:W-:Y:S05]  /*07e0*/  @P0 BREAK.RELIABLE B1 ;  /* 0x0000000000010942 */ /* 0x000fea0003800100 */
[----:B------:R-:W-:Y:S05]  /*07f0*/  @P0 BRA `(.L_x_20) ;  /* 0x0000000000080947 */ /* 0x000fea0003800000 */
.L_x_19:
[----:B------:R-:W-:Y:S05]  /*0800*/  BSYNC.RELIABLE B1 ;  /* 0x0000000000017941 */ /* 0x000fea0003800100 */
.L_x_11:
[----:B------:R-:W-:Y:S05]  /*0810*/  BRA `(.L_x_21) ;  /* 0xfffffff800847947 */ /* 0x000fea000383ffff */
.L_x_20:
[----:B------:R-:W-:Y:S05]  /*0820*/  BSYNC.RECONVERGENT B0 ;  /* 0x0000000000007941 */ /* 0x000fea0003800200 */
.L_x_3:
[----:B------:R-:W-:Y:S01]  /*0830*/  ISETP.NE.U32.AND P0, PT, R6, R8, PT ;  /* 0x000000080600720c */ /* 0x000fe20003f05070 */
[----:B------:R-:W-:Y:S03]  /*0840*/  BSSY B6, `(.L_x_22) ;  /* 0x000001f000067945 */ /* 0x000fe60003800000 */
[----:B------:R-:W-:-:S13]  /*0850*/  ISETP.NE.AND.EX P0, PT, R7, R9, PT, P0 ;  /* 0x000000090700720c */ /* 0x000fda0003f05300 */
[----:B------:R-:W-:Y:S05]  /*0860*/  @!P0 BRA `(.L_x_23) ;  /* 0x0000000000708947 */ /* 0x000fea0003800000 */
[----:B------:R-:W-:Y:S01]  /*0870*/  MOV R6, 0x0 ;  /* 0x0000000000067802 */ /* 0x000fe20000000f00 */
[----:B------:R-:W-:Y:S02]  /*0880*/  IMAD.MOV.U32 R4, RZ, RZ, 0x10 ;  /* 0x00000010ff047424 */ /* 0x000fe400078e00ff */
[----:B------:R-:W-:-:S03]  /*0890*/  IMAD.MOV.U32 R5, RZ, RZ, RZ ;  /* 0x000000ffff057224 */ /* 0x000fc600078e00ff */
[----:B------:R-:W0:Y:S04]  /*08a0*/  LDC.64 R6, c[0x4][R6] ;  /* 0x0100000006067b82 */ /* 0x000e280000000a00 */
[----:B------:R-:W-:-:S07]  /*08b0*/  LEPC R20, `(.L_x_24) ;  /* 0x000000001014794e */ /* 0x000fce0000000000 */
[----:B0-----:R-:W-:Y:S05]  /*08c0*/  CALL.ABS.NOINC R6 ;  /* 0x0000000006007343 */ /* 0x001fea0003c00000 */
.L_x_24:
[----:B------:R-:W-:Y:S02]  /*08d0*/  IMAD.MOV.U32 R6, RZ, RZ, R4 ;  /* 0x000000ffff067224 */ /* 0x000fe400078e0004 */
[----:B------:R-:W-:-:S05]  /*08e0*/  IMAD.MOV.U32 R7, RZ, RZ, R5 ;  /* 0x000000ffff077224 */ /* 0x000fca00078e0005 */
[----:B------:R0:W-:Y:S04]  /*08f0*/  ST.E desc[UR36][R6.64], R23 ;  /* 0x0000001706007985 */ /* 0x0001e8000c101924 */
[----:B------:R0:W-:Y:S02]  /*0900*/  ST.E.64 desc[UR36][R6.64+0x8], RZ ;  /* 0x000008ff06007985 */ /* 0x0001e4000c101b24 */
.L_x_27:
[----:B------:R-:W2:Y:S01]  /*0910*/  LD.E.64 R4, desc[UR36][R28.64] ;  /* 0x000000241c047980 */ /* 0x000ea2000c101b00 */
[----:B------:R-:W-:Y:S05]  /*0920*/  YIELD ;  /* 0x0000000000007946 */ /* 0x000fea0003800000 */
[----:B-12---:R1:W-:Y:S04]  /*0930*/  ST.E.64 desc[UR36][R6.64+0x8], R4 ;  /* 0x0000080406007985 */ /* 0x0063e8000c101b24 */
[----:B------:R2:W3:Y:S01]  /*0940*/  ATOM.E.CAS.64.STRONG.GPU P0, R8, [R28], R4, R6 ;  /* 0x000000041c08738b */ /* 0x0004e2000010e506 */
[----:B------:R-:W-:Y:S01]  /*0950*/  BSSY.RECONVERGENT B0, `(.L_x_25) ;  /* 0x000000a000007945 */ /* 0x000fe20003800200 */
[----:B---3--:R-:W-:-:S02]  /*0960*/  IMAD.MOV.U32 R10, RZ, RZ, R8 ;  /* 0x000000ffff0a7224 */ /* 0x008fc400078e0008 */
[----:B------:R-:W-:Y:S01]  /*0970*/  IMAD.MOV.U32 R11, RZ, RZ, R9 ;  /* 0x000000ffff0b7224 */ /* 0x000fe200078e0009 */
[----:B-12---:R-:W-:Y:S06]  /*0980*/  @P0 BRA `(.L_x_26) ;  /* 0x0000000000180947 */ /* 0x006fec0003800000 */
[----:B------:R-:W2:Y:S02]  /*0990*/  LD.E.64 R10, [R28] ;  /* 0x000000001c0a7980 */ /* 0x000ea40000100b00 */
[----:B--2---:R-:W-:-:S04]  /*09a0*/  ISETP.EQ.U32.AND P0, PT, R10, R4, PT ;  /* 0x000000040a00720c */ /* 0x004fc80003f02070 */
[----:B------:R-:W-:-:S04]  /*09b0*/  ISETP.EQ.U32.AND.EX P0, PT, R11, R5, PT, P0 ;  /* 0x000000050b00720c */ /* 0x000fc80003f02100 */
[----:B------:R-:W-:Y:S02]  /*09c0*/  SEL R8, R6, R10, P0 ;  /* 0x0000000a06087207 */ /* 0x000fe40000000000 */
[----:B------:R-:W-:-:S05]  /*09d0*/  SEL R9, R7, R11, P0 ;  /* 0x0000000b07097207 */ /* 0x000fca0000000000 */
[----:B------:R1:W-:Y:S02]  /*09e0*/  ST.E.64 [R28], R8 ;  /* 0x000000001c007385 */ /* 0x0003e40000100b08 */
.L_x_26:
[----:B------:R-:W-:Y:S05]  /*09f0*/  BSYNC.RECONVERGENT B0 ;  /* 0x0000000000007941 */ /* 0x000fea0003800200 */
.L_x_25:
[----:B------:R-:W-:-:S04]  /*0a00*/  ISETP.NE.U32.AND P0, PT, R4, R10, PT ;  /* 0x0000000a0400720c */ /* 0x000fc80003f05070 */
[----:B------:R-:W-:-:S13]  /*0a10*/  ISETP.NE.AND.EX P0, PT, R5, R11, PT, P0 ;  /* 0x0000000b0500720c */ /* 0x000fda0003f05300 */
[----:B------:R-:W-:Y:S05]  /*0a20*/  @P0 BRA `(.L_x_27) ;  /* 0xfffffffc00b80947 */ /* 0x000fea000383ffff */
.L_x_23:
[----:B------:R-:W-:Y:S05]  /*0a30*/  BSYNC B6 ;  /* 0x0000000000067941 */ /* 0x000fea0003800000 */
.L_x_22:
[----:B------:R-:W2:Y:S02]  /*0a40*/  LDC.64 R4, c[0x0][0x3a0] ;  /* 0x0000e800ff047b82 */ /* 0x000ea40000000a00 */
[----:B--2---:R-:W-:-:S05]  /*0a50*/  IMAD.WIDE R4, R17, 0x4, R4 ;  /* 0x0000000411047825 */ /* 0x004fca00078e0204 */
[----:B------:R2:W-:Y:S01]  /*0a60*/  STG.E desc[UR36][R4.64], R18 ;  /* 0x0000001204007986 */ /* 0x0005e2000c101924 */
[----:B------:R-:W-:Y:S05]  /*0a70*/  BRA `(.L_x_2) ;  /* 0x0000000800307947 */ /* 0x000fea0003800000 */
.L_x_1:
[----:B------:R-:W0:Y:S08]  /*0a80*/  LDC.64 R10, c[0x4][0x8] ;  /* 0x01000200ff0a7b82 */ /* 0x000e300000000a00 */
[----:B------:R-:W1:Y:S08]  /*0a90*/  LDC.64 R4, c[0x0][0x388] ;  /* 0x0000e200ff047b82 */ /* 0x000e700000000a00 */
[----:B------:R-:W2:Y:S01]  /*0aa0*/  LDC.64 R8, c[0x4][0x10] ;  /* 0x01000400ff087b82 */ /* 0x000ea20000000a00 */
[----:B0-----:R-:W3:Y:S01]  /*0ab0*/  LDG.E.64 R10, desc[UR36][R10.64] ;  /* 0x000000240a0a7981 */ /* 0x001ee2000c1e1b00 */
[----:B-1----:R-:W-:-:S05]  /*0ac0*/  IMAD.WIDE R4, R17, 0x4, R4 ;  /* 0x0000000411047825 */ /* 0x002fca00078e0204 */
[----:B------:R0:W5:Y:S04]  /*0ad0*/  LDG.E R13, desc[UR36][R4.64] ;  /* 0x00000024040d7981 */ /* 0x000168000c1e1900 */
[----:B--2---:R-:W5:Y:S01]  /*0ae0*/  LDG.E.64 R8, desc[UR36][R8.64] ;  /* 0x0000002408087981 */ /* 0x004f62000c1e1b00 */
[----:B------:R-:W-:Y:S01]  /*0af0*/  BSSY.RECONVERGENT B0, `(.L_x_28) ;  /* 0x0000081000007945 */ /* 0x000fe20003800200 */
[----:B------:R-:W-:Y:S01]  /*0b00*/  IMAD.MOV.U32 R3, RZ, RZ, RZ ;  /* 0x000000ffff037224 */ /* 0x000fe200078e00ff */
[----:B---3--:R-:W-:-:S05]  /*0b10*/  IADD3 R12, P0, PT, R10, 0x8, RZ ;  /* 0x000000080a0c7810 */ /* 0x008fca0007f1e0ff */
[----:B0-----:R-:W-:-:S08]  /*0b20*/  IMAD.X R0, RZ, RZ, R11, P0 ;  /* 0x000000ffff007224 */ /* 0x001fd000000e060b */
.L_x_46:
[----:B0-----:R-:W2:Y:S01]  /*0b30*/  LD.E.64 R6, desc[UR36][R10.64+0x8] ;  /* 0x000008240a067980 */ /* 0x001ea2000c101b00 */
[----:B------:R-:W-:Y:S05]  /*0b40*/  YIELD ;  /* 0x0000000000007946 */ /* 0x000fea0003800000 */
[----:B------:R-:W-:Y:S01]  /*0b50*/  BSSY.RECONVERGENT B1, `(.L_x_29) ;  /* 0x0000027000017945 */ /* 0x000fe20003800200 */
[----:B------:R-:W-:Y:S02]  /*0b60*/  IMAD.MOV.U32 R18, RZ, RZ, RZ ;  /* 0x000000ffff127224 */ /* 0x000fe400078e00ff */
[----:B------:R-:W-:Y:S02]  /*0b70*/  IMAD.MOV.U32 R20, RZ, RZ, R12 ;  /* 0x000000ffff147224 */ /* 0x000fe400078e000c */
[----:B------:R-:W-:-:S02]  /*0b80*/  IMAD.MOV.U32 R21, RZ, RZ, R0 ;  /* 0x000000ffff157224 */ /* 0x000fc400078e0000 */
[----:B------:R-:W-:Y:S02]  /*0b90*/  IMAD.MOV.U32 R22, RZ, RZ, R10 ;  /* 0x000000ffff167224 */ /* 0x000fe400078e000a */
[----:B------:R-:W-:Y:S02]  /*0ba0*/  IMAD.MOV.U32 R23, RZ, RZ, R11 ;  /* 0x000000ffff177224 */ /* 0x000fe400078e000b */
[----:B------:R-:W-:Y:S01]  /*0bb0*/  IMAD.MOV.U32 R4, RZ, RZ, RZ ;  /* 0x000000ffff047224 */ /* 0x000fe200078e00ff */
[----:B--2---:R-:W-:-:S04]  /*0bc0*/  ISETP.NE.U32.AND P0, PT, R6, RZ, PT ;  /* 0x000000ff0600720c */ /* 0x004fc80003f05070 */
[----:B------:R-:W-:-:S13]  /*0bd0*/  ISETP.NE.AND.EX P0, PT, R7, RZ, PT, P0 ;  /* 0x000000ff0700720c */ /* 0x000fda0003f05300 */
[----:B------:R-:W-:Y:S05]  /*0be0*/  @!P0 BRA `(.L_x_30) ;  /* 0x0000000000748947 */ /* 0x000fea0003800000 */
[----:B------:R-:W-:Y:S02]  /*0bf0*/  IMAD.MOV.U32 R18, RZ, RZ, R7 ;  /* 0x000000ffff127224 */ /* 0x000fe400078e0007 */
[----:B------:R-:W-:Y:S02]  /*0c00*/  IMAD.MOV.U32 R4, RZ, RZ, R6 ;  /* 0x000000ffff047224 */ /* 0x000fe400078e0006 */
[----:B------:R-:W-:Y:S02]  /*0c10*/  IMAD.MOV.U32 R20, RZ, RZ, R12 ;  /* 0x000000ffff147224 */ /* 0x000fe400078e000c */
[----:B------:R-:W-:Y:S02]  /*0c20*/  IMAD.MOV.U32 R21, RZ, RZ, R0 ;  /* 0x000000ffff157224 */ /* 0x000fe400078e0000 */
[----:B------:R-:W-:Y:S02]  /*0c30*/  IMAD.MOV.U32 R22, RZ, RZ, R10 ;  /* 0x000000ffff167224 */ /* 0x000fe400078e000a */
[----:B------:R-:W-:-:S07]  /*0c40*/  IMAD.MOV.U32 R23, RZ, RZ, R11 ;  /* 0x000000ffff177224 */ /* 0x000fce00078e000b */
.L_x_33:
        /* <DEDUP_REMOVED lines=11> */
.L_x_32:
[----:B------:R-:W-:Y:S05]  /*0d00*/  BSYNC.RELIABLE B2 ;  /* 0x0000000000027941 */ /* 0x000fea0003800100 */
.L_x_31:
        /* <DEDUP_REMOVED lines=11> */
.L_x_30:
[----:B------:R-:W-:Y:S05]  /*0dc0*/  BSYNC.RECONVERGENT B1 ;  /* 0x0000000000017941 */ /* 0x000fea0003800200 */
.L_x_29:
        /* <DEDUP_REMOVED lines=15> */
.L_x_40:
        /* <DEDUP_REMOVED lines=10> */
.L_x_39:
[----:B------:R-:W-:-:S13]  /*0f60*/  ISETP.NE.AND P0, PT, R6, RZ, PT ;  /* 0x000000ff0600720c */ /* 0x000fda0003f05270 */
[----:B------:R-:W-:Y:S05]  /*0f70*/  @P0 BREAK.RELIABLE B3 ;  /* 0x0000000000030942 */ /* 0x000fea0003800100 */
[----:B------:R-:W-:Y:S01]  /*0f80*/  @P0 VIADD R3, R3, 0x1 ;  /* 0x0000000103030836 */ /* 0x000fe20000000000 */
[----:B------:R-:W-:Y:S06]  /*0f90*/  @P0 BRA `(.L_x_41) ;  /* 0x0000000000340947 */ /* 0x000fec0003800000 */
.L_x_38:
[----:B------:R-:W-:Y:S05]  /*0fa0*/  BSYNC.RELIABLE B3 ;  /* 0x0000000000037941 */ /* 0x000fea0003800100 */
.L_x_37:
[----:B------:R-:W-:Y:S02]  /*0fb0*/  IMAD.MOV.U32 R4, RZ, RZ, R21 ;  /* 0x000000ffff047224 */ /* 0x000fe400078e0015 */
[----:B------:R-:W-:Y:S02]  /*0fc0*/  IMAD.MOV.U32 R5, RZ, RZ, R15 ;  /* 0x000000ffff057224 */ /* 0x000fe400078e000f */
        /* <DEDUP_REMOVED lines=10> */
.L_x_41:
[----:B------:R-:W-:Y:S05]  /*1070*/  BSYNC.RECONVERGENT B2 ;  /* 0x0000000000027941 */ /* 0x000fea0003800200 */
.L_x_36:
[----:B------:R-:W-:Y:S05]  /*1080*/  BRA `(.L_x_42) ;  /* 0x0000000000947947 */ /* 0x000fea0003800000 */
.L_x_35:
[----:B------:R-:W-:Y:S02]  /*1090*/  LOP3.LUT R5, R4, 0x1, RZ, 0xc0, !PT ;  /* 0x0000000104057812 */ /* 0x000fe400078ec0ff */
[CC--:B-----5:R-:W-:Y:S02]  /*10a0*/  ISETP.EQ.U32.AND P0, PT, R22.reuse, R8.reuse, PT ;  /* 0x000000081600720c */ /* 0x0e0fe40003f02070 */
[----:B------:R-:W-:Y:S02]  /*10b0*/  ISETP.NE.U32.AND P1, PT, R5, RZ, PT ;  /* 0x000000ff0500720c */ /* 0x000fe40003f25070 */
[----:B------:R-:W-:Y:S02]  /*10c0*/  ISETP.NE.U32.AND P2, PT, R22, R8, PT ;  /* 0x000000081600720c */ /* 0x000fe40003f45070 */
[----:B------:R-:W-:Y:S02]  /*10d0*/  ISETP.NE.AND.EX P1, PT, RZ, RZ, PT, P1 ;  /* 0x000000ffff00720c */ /* 0x000fe40003f25310 */
[----:B------:R-:W-:-:S02]  /*10e0*/  ISETP.NE.AND.EX P2, PT, R23, R9, PT, P2 ;  /* 0x000000091700720c */ /* 0x000fc40003f45320 */
[----:B------:R-:W-:-:S13]  /*10f0*/  ISETP.EQ.OR.EX P0, PT, R23, R9, !P1, P0 ;  /* 0x000000091700720c */ /* 0x000fda0004f02700 */
[----:B------:R-:W-:Y:S05]  /*1100*/  @!P0 BRA `(.L_x_42) ;  /* 0x0000000000748947 */ /* 0x000fea0003800000 */
[----:B------:R-:W-:Y:S05]  /*1110*/  @!P2 BREAK.RELIABLE B1 ;  /* 0x000000000001a942 */ /* 0x000fea0003800100 */
[----:B------:R-:W-:Y:S05]  /*1120*/  @!P2 BRA `(.L_x_43) ;  /* 0x000000000074a947 */ /* 0x000fea0003800000 */
[----:B------:R-:W-:Y:S02]  /*1130*/  IMAD.MOV.U32 R6, RZ, RZ, R22 ;  /* 0x000000ffff067224 */ /* 0x000fe400078e0016 */
[----:B------:R-:W-:-:S05]  /*1140*/  IMAD.MOV.U32 R7, RZ, RZ, R23 ;  /* 0x000000ffff077224 */ /* 0x000fca00078e0017 */
[----:B------:R-:W2:Y:S02]  /*1150*/  LD.E R6, desc[UR36][R6.64] ;  /* 0x0000002406067980 */ /* 0x000ea4000c101900 */
[----:B--2---:R-:W-:-:S13]  /*1160*/  ISETP.NE.AND P0, PT, R6, R13, PT ;  /* 0x0000000d0600720c */ /* 0x004fda0003f05270 */
[----:B------:R-:W-:Y:S05]  /*1170*/  @P0 BREAK.RELIABLE B1 ;  /* 0x0000000000010942 */ /* 0x000fea0003800100 */
[----:B------:R-:W-:Y:S05]  /*1180*/  @P0 BRA `(.L_x_43) ;  /* 0x00000000005c0947 */ /* 0x000fea0003800000 */
[----:B------:R-:W-:-:S04]  /*1190*/  ISETP.NE.U32.AND P0, PT, R5, RZ, PT ;  /* 0x000000ff0500720c */ /* 0x000fc80003f05070 */
[----:B------:R-:W-:-:S13]  /*11a0*/  ISETP.NE.AND.EX P0, PT, RZ, RZ, PT, P0 ;  /* 0x000000ffff00720c */ /* 0x000fda0003f05300 */
[----:B------:R-:W-:Y:S05]  /*11b0*/  @P0 BRA `(.L_x_42) ;  /* 0x0000000000480947 */ /* 0x000fea0003800000 */
[----:B------:R-:W-:Y:S01]  /*11c0*/  LOP3.LUT R6, R4, 0x1, RZ, 0xfc, !PT ;  /* 0x0000000104067812 */ /* 0x000fe200078efcff */
[--C-:B------:R-:W-:Y:S02]  /*11d0*/  IMAD.MOV.U32 R5, RZ, RZ, R18.reuse ;  /* 0x000000ffff057224 */ /* 0x100fe400078e0012 */
[----:B------:R-:W-:-:S05]  /*11e0*/  IMAD.MOV.U32 R7, RZ, RZ, R18 ;  /* 0x000000ffff077224 */ /* 0x000fca00078e0012 */
[----:B------:R0:W5:Y:S01]  /*11f0*/  ATOM.E.CAS.64.STRONG.GPU P0, R14, [R20], R4, R6 ;  /* 0x00000004140e738b */ /* 0x000162000010e506 */
[----:B------:R-:W-:Y:S04]  /*1200*/  BSSY.RECONVERGENT B2, `(.L_x_44) ;  /* 0x0000008000027945 */ /* 0x000fe80003800200 */
[----:B0-----:R-:W-:Y:S05]  /*1210*/  @P0 BRA `(.L_x_45) ;  /* 0x0000000000180947 */ /* 0x001fea0003800000 */
[----:B-----5:R-:W2:Y:S02]  /*1220*/  LD.E.64 R14, [R20] ;  /* 0x00000000140e7980 */ /* 0x020ea40000100b00 */
[----:B--2---:R-:W-:-:S04]  /*1230*/  ISETP.EQ.U32.AND P0, PT, R14, R4, PT ;  /* 0x000000040e00720c */ /* 0x004fc80003f02070 */
[----:B------:R-:W-:-:S04]  /*1240*/  ISETP.EQ.U32.AND.EX P0, PT, R15, R18, PT, P0 ;  /* 0x000000120f00720c */ /* 0x000fc80003f02100 */
[----:B------:R-:W-:Y:S02]  /*1250*/  SEL R6, R6, R14, P0 ;  /* 0x0000000e06067207 */ /* 0x000fe40000000000 */
[----:B------:R-:W-:-:S05]  /*1260*/  SEL R7, R18, R15, P0 ;  /* 0x0000000f12077207 */ /* 0x000fca0000000000 */
[----:B------:R0:W-:Y:S02]  /*1270*/  ST.E.64 [R20], R6 ;  /* 0x0000000014007385 */ /* 0x0001e40000100b06 */
.L_x_45:
[----:B------:R-:W-:Y:S05]  /*1280*/  BSYNC.RECONVERGENT B2 ;  /* 0x0000000000027941 */ /* 0x000fea0003800200 */
.L_x_44:
[----:B-----5:R-:W-:-:S04]  /*1290*/  ISETP.NE.U32.AND P0, PT, R4, R14, PT ;  /* 0x0000000e0400720c */ /* 0x020fc80003f05070 */
[----:B------:R-:W-:-:S13]  /*12a0*/  ISETP.NE.AND.EX P0, PT, R18, R15, PT, P0 ;  /* 0x0000000f1200720c */ /* 0x000fda0003f05300 */
[----:B------:R-:W-:Y:S05]  /*12b0*/  @!P0 BREAK.RELIABLE B1 ;  /* 0x0000000000018942 */ /* 0x000fea0003800100 */
[----:B------:R-:W-:Y:S01]  /*12c0*/  @P0 VIADD R3, R3, 0x1 ;  /* 0x0000000103030836 */ /* 0x000fe20000000000 */
[----:B------:R-:W-:Y:S06]  /*12d0*/  @!P0 BRA `(.L_x_43) ;  /* 0x0000000000088947 */ /* 0x000fec0003800000 */
.L_x_42:
[----:B------:R-:W-:Y:S05]  /*12e0*/  BSYNC.RELIABLE B1 ;  /* 0x0000000000017941 */ /* 0x000fea0003800100 */
.L_x_34:
[----:B------:R-:W-:Y:S05]  /*12f0*/  BRA `(.L_x_46) ;  /* 0xfffffff8000c7947 */ /* 0x000fea000383ffff */
.L_x_43:
[----:B------:R-:W-:Y:S05]  /*1300*/  BSYNC.RECONVERGENT B0 ;  /* 0x0000000000007941 */ /* 0x000fea0003800200 */
.L_x_28:
[----:B------:R-:W1:Y:S02]  /*1310*/  LDC.64 R4, c[0x0][0x3a0] ;  /* 0x0000e800ff047b82 */ /* 0x000e640000000a00 */
[----:B-1----:R-:W-:-:S05]  /*1320*/  IMAD.WIDE R4, R17, 0x4, R4 ;  /* 0x0000000411047825 */ /* 0x002fca00078e0204 */
[----:B------:R3:W-:Y:S02]  /*1330*/  STG.E desc[UR36][R4.64], R3 ;  /* 0x0000000304007986 */ /* 0x0007e4000c101924 */
.L_x_2:
[----:B------:R-:W-:Y:S05]  /*1340*/  BSYNC B7 ;  /* 0x0000000000077941 */ /* 0x000fea0003800000 */
.L_x_0:
[----:B------:R-:W4:Y:S01]  /*1350*/  LDCU UR4, c[0x0][0x398] ;  /* 0x00007300ff0477ac */ /* 0x000f220008000800 */
[----:B------:R-:W-:Y:S02]  /*1360*/  IMAD R17, R19, R16, R19 ;  /* 0x0000001013117224 */ /* 0x000fe400078e0213 */
[----:B------:R-:W-:Y:S02]  /*1370*/  VIADD R16, R16, 0x1 ;  /* 0x0000000110107836 */ /* 0x000fe40000000000 */
[----:B------:R-:W-:-:S05]  /*1380*/  IMAD.IADD R17, R2, 0x1, R17 ;  /* 0x0000000102117824 */ /* 0x000fca00078e0211 */
[----:B----4-:R-:W-:-:S13]  /*1390*/  ISETP.GE.AND P0, PT, R17, UR4, PT ;  /* 0x0000000411007c0c */ /* 0x010fda000bf06270 */
[----:B------:R-:W-:Y:S05]  /*13a0*/  @!P0 BRA `(.L_x_47) ;  /* 0xffffffec00488947 */ /* 0x000fea000383ffff */
[----:B------:R-:W-:Y:S05]  /*13b0*/  EXIT ;  /* 0x000000000000794d */ /* 0x000fea0003800000 */
.L_x_48:
[----:B------:R-:W-:-:S00]  /*13c0*/  BRA `(.L_x_48) ;  /* 0xfffffffc00fc7947 */ /* 0x000fc0000383ffff */
[----:B------:R-:W-:-:S00]  /*13d0*/  NOP ;  /* 0x0000000000007918 */ /* 0x000fc00000000000 */
        /* <DEDUP_REMOVED lines=10> */
.L_x_142:


//--------------------- .text._Z12listTraversev   --------------------------
	.section	.text._Z12listTraversev,"ax",@progbits
	.align	128
        .global         _Z12listTraversev
        .type           _Z12listTraversev,@function
        .size           _Z12listTraversev,(.L_x_143 - _Z12listTraversev)
        .other          _Z12listTraversev,@"STO_CUDA_ENTRY STV_DEFAULT"
_Z12listTraversev:
.text._Z12listTraversev:
[----:B------:R-:W-:Y:S08]  /*0000*/  LDC R1, c[0x0][0x37c] ;  /* 0x0000df00ff017b82 */ /* 0x000ff00000000800 */
[----:B------:R-:W0:Y:S01]  /*0010*/  LDC.64 R2, c[0x4][0x8] ;  /* 0x01000200ff027b82 */ /* 0x000e220000000a00 */
[----:B------:R-:W0:Y:S02]  /*0020*/  LDCU.64 UR4, c[0x0][0x358] ;  /* 0x00006b00ff0477ac */ /* 0x000e240008000a00 */
[----:B0-----:R-:W2:Y:S04]  /*0030*/  LDG.E.64 R2, desc[UR4][R2.64] ;  /* 0x0000000402027981 */ /* 0x001ea8000c1e1b00 */
[----:B--2---:R-:W2:Y:S04]  /*0040*/  LD.E.64 R4, desc[UR4][R2.64+0x8] ;  /* 0x0000080402047980 */ /* 0x004ea8000c101b00 */
[----:B--2---:R-:W2:Y:S01]  /*0050*/  LD.E.64 R8, desc[UR4][R4.64+0x8] ;  /* 0x0000080404087980 */ /* 0x004ea2000c101b00 */
[----:B------:R-:W-:-:S05]  /*0060*/  IADD3 R6, P1, PT, R4, 0x8, RZ ;  /* 0x0000000804067810 */ /* 0x000fca0007f3e0ff */
[----:B------:R-:W-:Y:S01]  /*0070*/  IMAD.X R7, RZ, RZ, R5, P1 ;  /* 0x000000ffff077224 */ /* 0x000fe200008e0605 */
[----:B--2---:R-:W-:-:S04]  /*0080*/  ISETP.NE.U32.AND P0, PT, R8, RZ, PT ;  /* 0x000000ff0800720c */ /* 0x004fc80003f05070 */
[----:B------:R-:W-:-:S13]  /*0090*/  ISETP.NE.AND.EX P0, PT, R9, RZ, PT, P0 ;  /* 0x000000ff0900720c */ /* 0x000fda0003f05300 */
[----:B------:R-:W-:Y:S05]  /*00a0*/  @!P0 EXIT ;  /* 0x000000000000894d */ /* 0x000fea0003800000 */
[----:B------:R-:W-:Y:S02]  /*00b0*/  IMAD.MOV.U32 R0, RZ, RZ, R4 ;  /* 0x000000ffff007224 */ /* 0x000fe400078e0004 */
[----:B------:R-:W-:-:S07]  /*00c0*/  IMAD.MOV.U32 R11, RZ, RZ, R5 ;  /* 0x000000ffff0b7224 */ /* 0x000fce00078e0005 */
.L_x_50:
[----:B------:R-:W-:-:S04]  /*00d0*/  LOP3.LUT R4, R8, 0x1, RZ, 0xc0, !PT ;  /* 0x0000000108047812 */ /* 0x000fc800078ec0ff */
[----:B------:R-:W-:-:S04]  /*00e0*/  ISETP.NE.U32.AND P0, PT, R4, 0x1, PT ;  /* 0x000000010400780c */ /* 0x000fc80003f05070 */
[----:B------:R-:W-:-:S13]  /*00f0*/  ISETP.NE.U32.AND.EX P0, PT, RZ, RZ, PT, P0 ;  /* 0x000000ffff00720c */ /* 0x000fda0003f05100 */
[----:B------:R-:W-:Y:S05]  /*0100*/  @!P0 BRA `(.L_x_49) ;  /* 0x0000000000248947 */ /* 0x000fea0003800000 */
[----:B------:R-:W2:Y:S02]  /*0110*/  LD.E.64 R4, desc[UR4][R2.64+0x8] ;  /* 0x0000080402047980 */ /* 0x000ea4000c101b00 */
[----:B--2---:R-:W-:Y:S01]  /*0120*/  ISETP.NE.U32.AND P0, PT, R4, R0, PT ;  /* 0x000000000400720c */ /* 0x004fe20003f05070 */
[----:B------:R-:W-:Y:S02]  /*0130*/  IMAD.MOV.U32 R4, RZ, RZ, R2 ;  /* 0x000000ffff047224 */ /* 0x000fe400078e0002 */
[----:B------:R-:W-:Y:S01]  /*0140*/  IMAD.MOV.U32 R2, RZ, RZ, R0 ;  /* 0x000000ffff027224 */ /* 0x000fe200078e0000 */
[-C--:B------:R-:W-:Y:S01]  /*0150*/  ISETP.NE.AND.EX P0, PT, R5, R11.reuse, PT, P0 ;  /* 0x0000000b0500720c */ /* 0x080fe20003f05300 */
[----:B------:R-:W-:Y:S01]  /*0160*/  IMAD.MOV.U32 R5, RZ, RZ, R3 ;  /* 0x000000ffff057224 */ /* 0x000fe200078e0003 */
[----:B------:R-:W-:-:S11]  /*0170*/  MOV R3, R11 ;  /* 0x0000000b00037202 */ /* 0x000fd60000000f00 */
[----:B------:R0:W-:Y:S04]  /*0180*/  @P0 ST.E.64 desc[UR4][R4.64+0x8], R2 ;  /* 0x0000080204000985 */ /* 0x0001e8000c101b04 */
[----:B------:R0:W5:Y:S02]  /*0190*/  @P0 LD.E.64 R8, desc[UR4][R6.64] ;  /* 0x0000000406080980 */ /* 0x000164000c101b00 */
.L_x_49:
[----:B-----5:R-:W-:Y:S01]  /*01a0*/  LOP3.LUT R0, R8, 0xfffffffe, RZ, 0xc0, !PT ;  /* 0xfffffffe08007812 */ /* 0x020fe200078ec0ff */
[----:B0-----:R-:W-:-:S04]  /*01b0*/  IMAD.MOV.U32 R5, RZ, RZ, R9 ;  /* 0x000000ffff057224 */ /* 0x001fc800078e0009 */
[----:B------:R-:W-:-:S06]  /*01c0*/  IMAD.MOV.U32 R4, RZ, RZ, R0 ;  /* 0x000000ffff047224 */ /* 0x000fcc00078e0000 */
[----:B------:R-:W2:Y:S01]  /*01d0*/  LD.E.64 R4, desc[UR4][R4.64+0x8] ;  /* 0x0000080404047980 */ /* 0x000ea2000c101b00 */
[----:B------:R-:W-:Y:S02]  /*01e0*/  IADD3 R6, P1, PT, R0, 0x8, RZ ;  /* 0x0000000800067810 */ /* 0x000fe40007f3e0ff */
[----:B------:R-:W-:-:S03]  /*01f0*/  MOV R11, R9 ;  /* 0x00000009000b7202 */ /* 0x000fc60000000f00 */
[----:B------:R-:W-:Y:S02]  /*0200*/  IMAD.X R7, RZ, RZ, R9, P1 ;  /* 0x000000ffff077224 */ /* 0x000fe400008e0609 */
[----:B--2---:R-:W-:Y:S02]  /*0210*/  IMAD.MOV.U32 R8, RZ, RZ, R4 ;  /* 0x000000ffff087224 */ /* 0x004fe400078e0004 */
[----:B------:R-:W-:-:S03]  /*0220*/  IMAD.MOV.U32 R9, RZ, RZ, R5 ;  /* 0x000000ffff097224 */ /* 0x000fc600078e0005 */
[----:B------:R-:W-:-:S04]  /*0230*/  ISETP.NE.U32.AND P0, PT, R8, RZ, PT ;  /* 0x000000ff0800720c */ /* 0x000fc80003f05070 */
[----:B------:R-:W-:-:S13]  /*0240*/  ISETP.NE.AND.EX P0, PT, R5, RZ, PT, P0 ;  /* 0x000000ff0500720c */ /* 0x000fda0003f05300 */
[----:B------:R-:W-:Y:S05]  /*0250*/  @P0 BRA `(.L_x_50) ;  /* 0xfffffffc009c0947 */ /* 0x000fea000383ffff */
[----:B------:R-:W-:Y:S05]  /*0260*/  EXIT ;  /* 0x000000000000794d */ /* 0x000fea0003800000 */
.L_x_51:
        /* <DEDUP_REMOVED lines=9> */
.L_x_143:


//--------------------- .text._Z8printValPii      --------------------------
	.section	.text._Z8printValPii,"ax",@progbits
	.align	128
        .global         _Z8printValPii
        .type           _Z8printValPii,@function
        .size           _Z8printValPii,(.L_x_144 - _Z8printValPii)
        .other          _Z8printValPii,@"STO_CUDA_ENTRY STV_DEFAULT"
_Z8printValPii:
.text._Z8printValPii:
[----:B------:R-:W0:Y:S08]  /*0000*/  LDC R1, c[0x0][0x37c] ;  /* 0x0000df00ff017b82 */ /* 0x000e300000000800 */
[----:B------:R-:W1:Y:S01]  /*0010*/  LDC R0, c[0x0][0x388] ;  /* 0x0000e200ff007b82 */ /* 0x000e620000000800 */
[----:B------:R-:W2:Y:S01]  /*0020*/  LDCU UR4, c[0x0][0x2f8] ;  /* 0x00005f00ff0477ac */ /* 0x000ea20008000800 */
[----:B0-----:R-:W-:Y:S01]  /*0030*/  VIADD R1, R1, 0xfffffff8 ;  /* 0xfffffff801017836 */ /* 0x001fe20000000000 */
[----:B------:R-:W0:Y:S04]  /*0040*/  LDCU UR5, c[0x0][0x2fc] ;  /* 0x00005f80ff0577ac */ /* 0x000e280008000800 */
[----:B--2---:R-:W-:-:S02]  /*0050*/  IADD3 R18, P0, PT, R1, UR4, RZ ;  /* 0x0000000401127c10 */ /* 0x004fc4000ff1e0ff */
[----:B-1----:R-:W-:-:S13]  /*0060*/  ISETP.GE.AND P1, PT, R0, 0x1, PT ;  /* 0x000000010000780c */ /* 0x002fda0003f26270 */
[----:B0-----:R-:W-:Y:S05]  /*0070*/  @!P1 EXIT ;  /* 0x000000000000994d */ /* 0x001fea0003800000 */
[C---:B------:R-:W-:Y:S01]  /*0080*/  ISETP.GE.U32.AND P1, PT, R0.reuse, 0x10, PT ;  /* 0x000000100000780c */ /* 0x040fe20003f26070 */
[----:B------:R-:W0:Y:S01]  /*0090*/  LDCU.64 UR36, c[0x0][0x358] ;  /* 0x00006b00ff2477ac */ /* 0x000e220008000a00 */
[----:B------:R-:W-:Y:S01]  /*00a0*/  IMAD.X R2, RZ, RZ, UR5, P0 ;  /* 0x00000005ff027e24 */ /* 0x000fe200080e06ff */
[----:B------:R-:W-:Y:S01]  /*00b0*/  LOP3.LUT R24, R0, 0xf, RZ, 0xc0, !PT ;  /* 0x0000000f00187812 */ /* 0x000fe200078ec0ff */
[----:B------:R-:W-:-:S09]  /*00c0*/  IMAD.MOV.U32 R19, RZ, RZ, RZ ;  /* 0x000000ffff137224 */ /* 0x000fd200078e00ff */
[----:B------:R-:W-:Y:S05]  /*00d0*/  @!P1 BRA `(.L_x_52) ;  /* 0x0000000800c49947 */ /* 0x000fea0003800000 */
[----:B------:R-:W1:Y:S01]  /*00e0*/  LDCU.64 UR4, c[0x0][0x380] ;  /* 0x00007000ff0477ac */ /* 0x000e620008000a00 */
[----:B------:R-:W-:Y:S01]  /*00f0*/  LOP3.LUT R19, R0, 0x7ffffff0, RZ, 0xc0, !PT ;  /* 0x7ffffff000137812 */ /* 0x000fe200078ec0ff */
[----:B------:R-:W-:Y:S03]  /*0100*/  BSSY.RECONVERGENT B6, `(.L_x_52) ;  /* 0x00000ae000067945 */ /* 0x000fe60003800200 */
[----:B------:R-:W-:Y:S01]  /*0110*/  IADD3 R23, PT, PT, -R19, RZ, RZ ;  /* 0x000000ff13177210 */ /* 0x000fe20007ffe1ff */
[----:B-1----:R-:W-:-:S04]  /*0120*/  UIADD3 UR4, UP0, UPT, UR4, 0x20, URZ ;  /* 0x0000002004047890 */ /* 0x002fc8000ff1e0ff */
[----:B------:R-:W-:Y:S02]  /*0130*/  UIADD3.X UR5, UPT, UPT, URZ, UR5, URZ, UP0, !UPT ;  /* 0x00000005ff057290 */ /* 0x000fe400087fe4ff */
[----:B------:R-:W-:-:S04]  /*0140*/  IMAD.U32 R16, RZ, RZ, UR4 ;  /* 0x00000004ff107e24 */ /* 0x000fc8000f8e00ff */
[----:B------:R-:W-:-:S07]  /*0150*/  IMAD.U32 R17, RZ, RZ, UR5 ;  /* 0x00000005ff117e24 */ /* 0x000fce000f8e00ff */
.L_x_69:
[----:B0-----:R-:W2:Y:S01]  /*0160*/  LDG.E R0, desc[UR36][R16.64+-0x20] ;  /* 0xffffe02410007981 */ /* 0x001ea2000c1e1900 */
[----:B------:R-:W-:Y:S01]  /*0170*/  MOV R22, 0x50 ;  /* 0x0000005000167802 */ /* 0x000fe20000000f00 */
[----:B------:R-:W0:Y:S01]  /*0180*/  LDCU.64 UR4, c[0x4][0x30] ;  /* 0x01000600ff0477ac */ /* 0x000e220008000a00 */
[----:B------:R-:W-:Y:S02]  /*0190*/  VIADD R23, R23, 0x10 ;  /* 0x0000001017177836 */ /* 0x000fe40000000000 */
[----:B------:R1:W3:Y:S01]  /*01a0*/  LDC.64 R8, c[0x4][R22] ;  /* 0x0100000016087b82 */ /* 0x0002e20000000a00 */
[----:B------:R-:W-:Y:S02]  /*01b0*/  IMAD.MOV.U32 R6, RZ, RZ, R18 ;  /* 0x000000ffff067224 */ /* 0x000fe400078e0012 */
[----:B------:R-:W-:Y:S01]  /*01c0*/  ISETP.NE.AND P0, PT, R23, RZ, PT ;  /* 0x000000ff1700720c */ /* 0x000fe20003f05270 */
[----:B------:R-:W-:-:S03]  /*01d0*/  IMAD.MOV.U32 R7, RZ, RZ, R2 ;  /* 0x000000ffff077224 */ /* 0x000fc600078e0002 */
[----:B------:R-:W-:Y:S02]  /*01e0*/  P2R R25, PR, RZ, 0x1 ;  /* 0x00000001ff197803 */ /* 0x000fe40000000000 */
[----:B0-----:R-:W-:Y:S01]  /*01f0*/  MOV R4, UR4 ;  /* 0x0000000400047c02 */ /* 0x001fe20008000f00 */
[----:B------:R-:W-:Y:S01]  /*0200*/  IMAD.U32 R5, RZ, RZ, UR5 ;  /* 0x00000005ff057e24 */ /* 0x000fe2000f8e00ff */
[----:B--23--:R1:W-:Y:S06]  /*0210*/  STL [R1], R0 ;  /* 0x0000000001007387 */ /* 0x00c3ec0000100800 */
[----:B------:R-:W-:-:S07]  /*0220*/  LEPC R20, `(.L_x_53) ;  /* 0x000000001014794e */ /* 0x000fce0000000000 */
[----:B-1----:R-:W-:Y:S05]  /*0230*/  CALL.ABS.NOINC R8 ;  /* 0x0000000008007343 */ /* 0x002fea0003c00000 */
.L_x_53:
[----:B------:R-:W2:Y:S01]  /*0240*/  LDG.E R0, desc[UR36][R16.64+-0x1c] ;  /* 0xffffe42410007981 */ /* 0x000ea2000c1e1900 */
[----:B------:R0:W1:Y:S01]  /*0250*/  LDC.64 R8, c[0x4][R22] ;  /* 0x0100000016087b82 */ /* 0x0000620000000a00 */
[----:B------:R-:W3:Y:S01]  /*0260*/  LDCU.64 UR4, c[0x4][0x30] ;  /* 0x01000600ff0477ac */ /* 0x000ee20008000a00 */
[----:B------:R-:W-:Y:S02]  /*0270*/  IMAD.MOV.U32 R6, RZ, RZ, R18 ;  /* 0x000000ffff067224 */ /* 0x000fe400078e0012 */
[----:B------:R-:W-:Y:S01]  /*0280*/  IMAD.MOV.U32 R7, RZ, RZ, R2 ;  /* 0x000000ffff077224 */ /* 0x000fe200078e0002 */
[----:B---3--:R-:W-:Y:S01]  /*0290*/  MOV R4, UR4 ;  /* 0x0000000400047c02 */ /* 0x008fe20008000f00 */
[----:B------:R-:W-:Y:S01]  /*02a0*/  IMAD.U32 R5, RZ, RZ, UR5 ;  /* 0x00000005ff057e24 */ /* 0x000fe2000f8e00ff */
[----:B-12---:R0:W-:Y:S06]  /*02b0*/  STL [R1], R0 ;  /* 0x0000000001007387 */ /* 0x0061ec0000100800 */
[----:B------:R-:W-:-:S07]  /*02c0*/  LEPC R20, `(.L_x_54) ;  /* 0x000000001014794e */ /* 0x000fce0000000000 */
[----:B0-----:R-:W-:Y:S05]  /*02d0*/  CALL.ABS.NOINC R8 ;  /* 0x0000000008007343 */ /* 0x001fea0003c00000 */
.L_x_54:
[----:B------:R-:W2:Y:S01]  /*02e0*/  LDG.E R0, desc[UR36][R16.64+-0x18] ;  /* 0xffffe82410007981 */ /* 0x000ea2000c1e1900 */
[----:B------:R0:W1:Y:S01]  /*02f0*/  LDC.64 R8, c[0x4][R22] ;  /* 0x0100000016087b82 */ /* 0x0000620000000a00 */
[----:B------:R-:W3:Y:S01]  /*0300*/  LDCU.64 UR4, c[0x4][0x30] ;  /* 0x01000600ff0477ac */ /* 0x000ee20008000a00 */
[----:B------:R-:W-:Y:S01]  /*0310*/  IMAD.MOV.U32 R6, RZ, RZ, R18 ;  /* 0x000000ffff067224 */ /* 0x000fe200078e0012 */
[----:B------:R-:W-:Y:S02]  /*0320*/  MOV R7, R2 ;  /* 0x0000000200077202 */ /* 0x000fe40000000f00 */
[----:B---3--:R-:W-:Y:S01]  /*0330*/  MOV R4, UR4 ;  /* 0x0000000400047c02 */ /* 0x008fe20008000f00 */
[----:B------:R-:W-:Y:S01]  /*0340*/  IMAD.U32 R5, RZ, RZ, UR5 ;  /* 0x00000005ff057e24 */ /* 0x000fe2000f8e00ff */
[----:B-12---:R0:W-:Y:S06]  /*0350*/  STL [R1], R0 ;  /* 0x0000000001007387 */ /* 0x0061ec0000100800 */
[----:B------:R-:W-:-:S07]  /*0360*/  LEPC R20, `(.L_x_55) ;  /* 0x000000001014794e */ /* 0x000fce0000000000 */
[----:B0-----:R-:W-:Y:S05]  /*0370*/  CALL.ABS.NOINC R8 ;  /* 0x0000000008007343 */ /* 0x001fea0003c00000 */
.L_x_55:
[----:B------:R-:W2:Y:S01]  /*0380*/  LDG.E R0, desc[UR36][R16.64+-0x14] ;  /* 0xffffec2410007981 */ /* 0x000ea2000c1e1900 */
[----:B------:R0:W1:Y:S01]  /*0390*/  LDC.64 R8, c[0x4][R22] ;  /* 0x0100000016087b82 */ /* 0x0000620000000a00 */
[----:B------:R-:W3:Y:S01]  /*03a0*/  LDCU.64 UR4, c[0x4][0x30] ;  /* 0x01000600ff0477ac */ /* 0x000ee20008000a00 */
[----:B------:R-:W-:Y:S01]  /*03b0*/  MOV R6, R18 ;  /* 0x0000001200067202 */ /* 0x000fe20000000f00 */
[----:B------:R-:W-:Y:S02]  /*03c0*/  IMAD.MOV.U32 R7, RZ, RZ, R2 ;  /* 0x000000ffff077224 */ /* 0x000fe400078e0002 */
[----:B---3--:R-:W-:Y:S02]  /*03d0*/  IMAD.U32 R4, RZ, RZ, UR4 ;  /* 0x00000004ff047e24 */ /* 0x008fe4000f8e00ff */
[----:B------:R-:W-:Y:S01]  /*03e0*/  IMAD.U32 R5, RZ, RZ, UR5 ;  /* 0x00000005ff057e24 */ /* 0x000fe2000f8e00ff */
[----:B-12---:R0:W-:Y:S06]  /*03f0*/  STL [R1], R0 ;  /* 0x0000000001007387 */ /* 0x0061ec0000100800 */
[----:B------:R-:W-:-:S07]  /*0400*/  LEPC R20, `(.L_x_56) ;  /* 0x000000001014794e */ /* 0x000fce0000000000 */
[----:B0-----:R-:W-:Y:S05]  /*0410*/  CALL.ABS.NOINC R8 ;  /* 0x0000000008007343 */ /* 0x001fea0003c00000 */
.L_x_56:
[----:B------:R-:W2:Y:S01]  /*0420*/  LDG.E R0, desc[UR36][R16.64+-0x10] ;  /* 0xfffff02410007981 */ /* 0x000ea2000c1e1900 */
[----:B------:R0:W1:Y:S01]  /*0430*/  LDC.64 R8, c[0x4][R22] ;  /* 0x0100000016087b82 */ /* 0x0000620000000a00 */
[----:B------:R-:W3:Y:S01]  /*0440*/  LDCU.64 UR4, c[0x4][0x30] ;  /* 0x01000600ff0477ac */ /* 0x000ee20008000a00 */
[----:B------:R-:W-:Y:S02]  /*0450*/  IMAD.MOV.U32 R6, RZ, RZ, R18 ;  /* 0x000000ffff067224 */ /* 0x000fe400078e0012 */
[----:B------:R-:W-:Y:S02]  /*0460*/  IMAD.MOV.U32 R7, RZ, RZ, R2 ;  /* 0x000000ffff077224 */ /* 0x000fe400078e0002 */
[----:B---3--:R-:W-:Y:S01]  /*0470*/  IMAD.U32 R4, RZ, RZ, UR4 ;  /* 0x00000004ff047e24 */ /* 0x008fe2000f8e00ff */
[----:B------:R-:W-:Y:S01]  /*0480*/  MOV R5, UR5 ;  /* 0x0000000500057c02 */ /* 0x000fe20008000f00 */
[----:B-12---:R0:W-:Y:S06]  /*0490*/  STL [R1], R0 ;  /* 0x0000000001007387 */ /* 0x0061ec0000100800 */
[----:B------:R-:W-:-:S07]  /*04a0*/  LEPC R20, `(.L_x_57) ;  /* 0x000000001014794e */ /* 0x000fce0000000000 */
[----:B0-----:R-:W-:Y:S05]  /*04b0*/  CALL.ABS.NOINC R8 ;  /* 0x0000000008007343 */ /* 0x001fea0003c00000 */
.L_x_57:
        /* <DEDUP_REMOVED lines=10> */
.L_x_58:
        /* <DEDUP_REMOVED lines=10> */
.L_x_59:
        /* <DEDUP_REMOVED lines=10> */
.L_x_60:
        /* <DEDUP_REMOVED lines=10> */
.L_x_61:
        /* <DEDUP_REMOVED lines=10> */
.L_x_62:
        /* <DEDUP_REMOVED lines=10> */
.L_x_63:
        /* <DEDUP_REMOVED lines=10> */
.L_x_64:
        /* <DEDUP_REMOVED lines=10> */
.L_x_65:
        /* <DEDUP_REMOVED lines=10> */
.L_x_66:
        /* <DEDUP_REMOVED lines=10> */
.L_x_67:
        /* <DEDUP_REMOVED lines=10> */
.L_x_68:
[----:B------:R-:W-:Y:S02]  /*0ba0*/  ISETP.NE.AND P6, PT, R25, RZ, PT ;  /* 0x000000ff1900720c */ /* 0x000fe40003fc5270 */
[----:B------:R-:W-:-:S05]  /*0bb0*/  IADD3 R16, P0, PT, R16, 0x40, RZ ;  /* 0x0000004010107810 */ /* 0x000fca0007f1e0ff */
[----:B------:R-:W-:-:S06]  /*0bc0*/  IMAD.X R17, RZ, RZ, R17, P0 ;  /* 0x000000ffff117224 */ /* 0x000fcc00000e0611 */
[----:B------:R-:W-:Y:S05]  /*0bd0*/  @P6 BRA `(.L_x_69) ;  /* 0xfffffff400606947 */ /* 0x000fea000383ffff */
[----:B------:R-:W-:Y:S05]  /*0be0*/  BSYNC.RECONVERGENT B6 ;  /* 0x0000000000067941 */ /* 0x000fea0003800200 */
.L_x_52:
[----:B------:R-:W-:-:S13]  /*0bf0*/  ISETP.NE.AND P0, PT, R24, RZ, PT ;  /* 0x000000ff1800720c */ /* 0x000fda0003f05270 */
[----:B0-----:R-:W-:Y:S05]  /*0c00*/  @!P0 EXIT ;  /* 0x000000000000894d */ /* 0x001fea0003800000 */
[----:B------:R-:W0:Y:S01]  /*0c10*/  LDC R23, c[0x0][0x388] ;  /* 0x0000e200ff177b82 */ /* 0x000e220000000800 */
[----:B------:R-:W-:Y:S02]  /*0c20*/  ISETP.GE.U32.AND P0, PT, R24, 0x8, PT ;  /* 0x000000081800780c */ /* 0x000fe40003f06070 */
[----:B0-----:R-:W-:-:S11]  /*0c30*/  LOP3.LUT R23, R23, 0x7, RZ, 0xc0, !PT ;  /* 0x0000000717177812 */ /* 0x001fd600078ec0ff */
[----:B------:R-:W-:Y:S05]  /*0c40*/  @!P0 BRA `(.L_x_70) ;  /* 0x0000000400508947 */ /* 0x000fea0003800000 */
[----:B------:R-:W0:Y:S01]  /*0c50*/  LDC.64 R16, c[0x0][0x380] ;  /* 0x0000e000ff107b82 */ /* 0x000e220000000a00 */
[----:B------:R-:W-:Y:S01]  /*0c60*/  MOV R22, 0x50 ;  /* 0x0000005000167802 */ /* 0x000fe20000000f00 */
[----:B------:R-:W1:Y:S01]  /*0c70*/  LDCU.64 UR4, c[0x4][0x30] ;  /* 0x01000600ff0477ac */ /* 0x000e620008000a00 */
[----:B0-----:R-:W-:-:S05]  /*0c80*/  IMAD.WIDE.U32 R16, R19, 0x4, R16 ;  /* 0x0000000413107825 */ /* 0x001fca00078e0010 */
[----:B------:R-:W2:Y:S01]  /*0c90*/  LDG.E R0, desc[UR36][R16.64] ;  /* 0x0000002410007981 */ /* 0x000ea2000c1e1900 */
[----:B------:R0:W3:Y:S01]  /*0ca0*/  LDC.64 R8, c[0x4][R22] ;  /* 0x0100000016087b82 */ /* 0x0000e20000000a00 */
[----:B-1----:R-:W-:Y:S01]  /*0cb0*/  MOV R4, UR4 ;  /* 0x0000000400047c02 */ /* 0x002fe20008000f00 */
[----:B------:R-:W-:Y:S01]  /*0cc0*/  IMAD.U32 R5, RZ, RZ, UR5 ;  /* 0x00000005ff057e24 */ /* 0x000fe2000f8e00ff */
[----:B------:R-:W-:Y:S01]  /*0cd0*/  MOV R7, R2 ;  /* 0x0000000200077202 */ /* 0x000fe20000000f00 */
[----:B------:R-:W-:Y:S01]  /*0ce0*/  IMAD.MOV.U32 R6, RZ, RZ, R18 ;  /* 0x000000ffff067224 */ /* 0x000fe200078e0012 */
[----:B--23--:R0:W-:Y:S06]  /*0cf0*/  STL [R1], R0 ;  /* 0x0000000001007387 */ /* 0x00c1ec0000100800 */
[----:B------:R-:W-:-:S07]  /*0d00*/  LEPC R20, `(.L_x_71) ;  /* 0x000000001014794e */ /* 0x000fce0000000000 */
[----:B0-----:R-:W-:Y:S05]  /*0d10*/  CALL.ABS.NOINC R8 ;  /* 0x0000000008007343 */ /* 0x001fea0003c00000 */
.L_x_71:
        /* <DEDUP_REMOVED lines=10> */
.L_x_72:
        /* <DEDUP_REMOVED lines=10> */
.L_x_73:
        /* <DEDUP_REMOVED lines=10> */
.L_x_74:
        /* <DEDUP_REMOVED lines=10> */
.L_x_75:
        /* <DEDUP_REMOVED lines=10> */
.L_x_76:
        /* <DEDUP_REMOVED lines=10> */
.L_x_77:
        /* <DEDUP_REMOVED lines=10> */
.L_x_78:
[----:B------:R-:W-:-:S07]  /*1180*/  VIADD R19, R19, 0x8 ;  /* 0x0000000813137836 */ /* 0x000fce0000000000 */
.L_x_70:
[----:B------:R-:W-:-:S13]  /*1190*/  ISETP.NE.AND P0, PT, R23, RZ, PT ;  /* 0x000000ff1700720c */ /* 0x000fda0003f05270 */
[----:B------:R-:W-:Y:S05]  /*11a0*/  @!P0 EXIT ;  /* 0x000000000000894d */ /* 0x000fea0003800000 */
        /* <DEDUP_REMOVED lines=17> */
.L_x_80:
        /* <DEDUP_REMOVED lines=10> */
.L_x_81:
        /* <DEDUP_REMOVED lines=10> */
.L_x_82:
        /* <DEDUP_REMOVED lines=10> */
.L_x_83:
[----:B------:R-:W-:-:S07]  /*14a0*/  VIADD R19, R19, 0x4 ;  /* 0x0000000413137836 */ /* 0x000fce0000000000 */
.L_x_79:
[----:B------:R-:W-:-:S13]  /*14b0*/  ISETP.NE.AND P0, PT, R23, RZ, PT ;  /* 0x000000ff1700720c */ /* 0x000fda0003f05270 */
[----:B------:R-:W-:Y:S05]  /*14c0*/  @!P0 EXIT ;  /* 0x000000000000894d */ /* 0x000fea0003800000 */
[----:B------:R-:W0:Y:S01]  /*14d0*/  LDC.64 R16, c[0x0][0x380] ;  /* 0x0000e000ff107b82 */ /* 0x000e220000000a00 */
[----:B------:R-:W-:Y:S02]  /*14e0*/  IMAD.MOV R23, RZ, RZ, -R23 ;  /* 0x000000ffff177224 */ /* 0x000fe400078e0a17 */
[----:B0-----:R-:W-:-:S07]  /*14f0*/  IMAD.WIDE.U32 R16, R19, 0x4, R16 ;  /* 0x0000000413107825 */ /* 0x001fce00078e0010 */
.L_x_85:
[----:B------:R-:W-:Y:S01]  /*1500*/  MOV R10, R16 ;  /* 0x00000010000a7202 */ /* 0x000fe20000000f00 */
[----:B------:R-:W-:Y:S01]  /*1510*/  IMAD.MOV.U32 R11, RZ, RZ, R17 ;  /* 0x000000ffff0b7224 */ /* 0x000fe200078e0011 */
[----:B------:R-:W-:Y:S01]  /*1520*/  MOV R8, 0x50 ;  /* 0x0000005000087802 */ /* 0x000fe20000000f00 */
[----:B------:R-:W0:Y:S03]  /*1530*/  LDCU.64 UR4, c[0x4][0x30] ;  /* 0x01000600ff0477ac */ /* 0x000e260008000a00 */
[----:B------:R-:W2:Y:S01]  /*1540*/  LDG.E R0, desc[UR36][R10.64] ;  /* 0x000000240a007981 */ /* 0x000ea2000c1e1900 */
[----:B------:R-:W-:Y:S01]  /*1550*/  VIADD R23, R23, 0x1 ;  /* 0x0000000117177836 */ /* 0x000fe20000000000 */
[----:B------:R-:W1:Y:S01]  /*1560*/  LDC.64 R8, c[0x4][R8] ;  /* 0x0100000008087b82 */ /* 0x000e620000000a00 */
[----:B------:R-:W-:Y:S01]  /*1570*/  IMAD.MOV.U32 R6, RZ, RZ, R18 ;  /* 0x000000ffff067224 */ /* 0x000fe200078e0012 */
[----:B------:R-:W-:-:S02]  /*1580*/  MOV R7, R2 ;  /* 0x0000000200077202 */ /* 0x000fc40000000f00 */
[----:B------:R-:W-:-:S04]  /*1590*/  ISETP.NE.AND P0, PT, R23, RZ, PT ;  /* 0x000000ff1700720c */ /* 0x000fc80003f05270 */
[----:B------:R-:W-:Y:S02]  /*15a0*/  P2R R19, PR, RZ, 0x1 ;  /* 0x00000001ff137803 */ /* 0x000fe40000000000 */
[----:B0-----:R-:W-:Y:S01]  /*15b0*/  MOV R4, UR4 ;  /* 0x0000000400047c02 */ /* 0x001fe20008000f00 */
[----:B------:R-:W-:Y:S01]  /*15c0*/  IMAD.U32 R5, RZ, RZ, UR5 ;  /* 0x00000005ff057e24 */ /* 0x000fe2000f8e00ff */
[----:B-12---:R0:W-:Y:S06]  /*15d0*/  STL [R1], R0 ;  /* 0x0000000001007387 */ /* 0x0061ec0000100800 */
[----:B------:R-:W-:-:S07]  /*15e0*/  LEPC R20, `(.L_x_84) ;  /* 0x000000001014794e */ /* 0x000fce0000000000 */
[----:B0-----:R-:W-:Y:S05]  /*15f0*/  CALL.ABS.NOINC R8 ;  /* 0x0000000008007343 */ /* 0x001fea0003c00000 */
.L_x_84:
[----:B------:R-:W-:Y:S02]  /*1600*/  ISETP.NE.AND P6, PT, R19, RZ, PT ;  /* 0x000000ff1300720c */ /* 0x000fe40003fc5270 */
[----:B------:R-:W-:-:S05]  /*1610*/  IADD3 R16, P0, PT, R16, 0x4, RZ ;  /* 0x0000000410107810 */ /* 0x000fca0007f1e0ff */
[----:B------:R-:W-:-:S06]  /*1620*/  IMAD.X R17, RZ, RZ, R17, P0 ;  /* 0x000000ffff117224 */ /* 0x000fcc00000e0611 */
[----:B------:R-:W-:Y:S05]  /*1630*/  @P6 BRA `(.L_x_85) ;  /* 0xfffffffc00b06947 */ /* 0x000fea000383ffff */
[----:B------:R-:W-:Y:S05]  /*1640*/  EXIT ;  /* 0x000000000000794d */ /* 0x000fea0003800000 */
.L_x_86:
        /* <DEDUP_REMOVED lines=11> */
.L_x_144:


//--------------------- .text._Z12listPrintRawv   --------------------------
	.section	.text._Z12listPrintRawv,"ax",@progbits
	.align	128
        .global         _Z12listPrintRawv
        .type           _Z12listPrintRawv,@function
        .size           _Z12listPrintRawv,(.L_x_145 - _Z12listPrintRawv)
        .other          _Z12listPrintRawv,@"STO_CUDA_ENTRY STV_DEFAULT"
_Z12listPrintRawv:
.text._Z12listPrintRawv:
[----:B------:R-:W0:Y:S01]  /*0000*/  LDC R1, c[0x0][0x37c] ;  /* 0x0000df00ff017b82 */ /* 0x000e220000000800 */
[----:B------:R-:W-:Y:S01]  /*0010*/  MOV R0, 0x50 ;  /* 0x0000005000007802 */ /* 0x000fe20000000f00 */
[----:B------:R-:W1:Y:S01]  /*0020*/  LDCU UR4, c[0x0][0x2f8] ;  /* 0x00005f00ff0477ac */ /* 0x000e620008000800 */
[----:B0-----:R-:W-:Y:S01]  /*0030*/  VIADD R1, R1, 0xfffffff0 ;  /* 0xfffffff001017836 */ /* 0x001fe20000000000 */
[----:B------:R-:W-:-:S04]  /*0040*/  CS2R R6, SRZ ;  /* 0x0000000000067805 */ /* 0x000fc8000001ff00 */
[----:B------:R0:W2:Y:S01]  /*0050*/  LDC.64 R8, c[0x4][R0] ;  /* 0x0100000000087b82 */ /* 0x0000a20000000a00 */
[----:B------:R-:W3:Y:S01]  /*0060*/  LDCU.64 UR6, c[0x4][0x48] ;  /* 0x01000900ff0677ac */ /* 0x000ee20008000a00 */
[----:B------:R-:W4:Y:S01]  /*0070*/  LDCU UR5, c[0x0][0x2fc] ;  /* 0x00005f80ff0577ac */ /* 0x000f220008000800 */
[----:B------:R-:W0:Y:S01]  /*0080*/  LDCU.64 UR36, c[0x0][0x358] ;  /* 0x00006b00ff2477ac */ /* 0x000e220008000a00 */
[----:B-1----:R-:W-:Y:S01]  /*0090*/  IADD3 R16, P0, PT, R1, UR4, RZ ;  /* 0x0000000401107c10 */ /* 0x002fe2000ff1e0ff */
[----:B---3--:R-:W-:Y:S02]  /*00a0*/  IMAD.U32 R4, RZ, RZ, UR6 ;  /* 0x00000006ff047e24 */ /* 0x008fe4000f8e00ff */
[----:B------:R-:W-:Y:S02]  /*00b0*/  IMAD.U32 R5, RZ, RZ, UR7 ;  /* 0x00000007ff057e24 */ /* 0x000fe4000f8e00ff */
[----:B0---4-:R-:W-:-:S08]  /*00c0*/  IMAD.X R2, RZ, RZ, UR5, P0 ;  /* 0x00000005ff027e24 */ /* 0x011fd000080e06ff */
[----:B------:R-:W-:-:S07]  /*00d0*/  LEPC R20, `(.L_x_87) ;  /* 0x000000001014794e */ /* 0x000fce0000000000 */
[----:B--2---:R-:W-:Y:S05]  /*00e0*/  CALL.ABS.NOINC R8 ;  /* 0x0000000008007343 */ /* 0x004fea0003c00000 */
.L_x_87:
[----:B------:R-:W0:Y:S02]  /*00f0*/  LDC.64 R4, c[0x4][0x8] ;  /* 0x01000200ff047b82 */ /* 0x000e240000000a00 */
[----:B0-----:R-:W2:Y:S01]  /*0100*/  LDG.E.64 R22, desc[UR36][R4.64] ;  /* 0x0000002404167981 */ /* 0x001ea2000c1e1b00 */
[----:B------:R-:W-:Y:S01]  /*0110*/  IMAD.MOV.U32 R18, RZ, RZ, RZ ;  /* 0x000000ffff127224 */ /* 0x000fe200078e00ff */
[----:B--2---:R-:W-:-:S04]  /*0120*/  ISETP.NE.U32.AND P0, PT, R22, RZ, PT ;  /* 0x000000ff1600720c */ /* 0x004fc80003f05070 */
[----:B------:R-:W-:-:S13]  /*0130*/  ISETP.NE.AND.EX P0, PT, R23, RZ, PT, P0 ;  /* 0x000000ff1700720c */ /* 0x000fda0003f05300 */
[----:B------:R-:W-:Y:S05]  /*0140*/  @!P0 BRA `(.L_x_88) ;  /* 0x0000000400248947 */ /* 0x000fea0003800000 */
[----:B------:R-:W-:Y:S01]  /*0150*/  BSSY.RECONVERGENT B8, `(.L_x_88) ;  /* 0x0000048000087945 */ /* 0x000fe20003800200 */
[----:B------:R-:W-:-:S07]  /*0160*/  IMAD.MOV.U32 R18, RZ, RZ, RZ ;  /* 0x000000ffff127224 */ /* 0x000fce00078e00ff */
.L_x_99:
[----:B------:R-:W0:Y:S02]  /*0170*/  LDC.64 R4, c[0x4][0x10] ;  /* 0x01000400ff047b82 */ /* 0x000e240000000a00 */
[----:B0-----:R-:W2:Y:S01]  /*0180*/  LDG.E.64 R4, desc[UR36][R4.64] ;  /* 0x0000002404047981 */ /* 0x001ea2000c1e1b00 */
[----:B------:R-:W-:Y:S01]  /*0190*/  BSSY.RECONVERGENT B7, `(.L_x_89) ;  /* 0x000003e000077945 */ /* 0x000fe20003800200 */
[----:B--2---:R-:W-:-:S04]  /*01a0*/  ISETP.NE.U32.AND P0, PT, R22, R4, PT ;  /* 0x000000041600720c */ /* 0x004fc80003f05070 */
[----:B------:R-:W-:-:S13]  /*01b0*/  ISETP.NE.AND.EX P0, PT, R23, R5, PT, P0 ;  /* 0x000000051700720c */ /* 0x000fda0003f05300 */
[----:B------:R-:W-:Y:S05]  /*01c0*/  @P0 BRA `(.L_x_90) ;  /* 0x0000000000640947 */ /* 0x000fea0003800000 */
[----:B------:R-:W0:Y:S02]  /*01d0*/  LDC.64 R4, c[0x4][0x8] ;  /* 0x01000200ff047b82 */ /* 0x000e240000000a00 */
[----:B0-----:R-:W2:Y:S02]  /*01e0*/  LDG.E.64 R4, desc[UR36][R4.64] ;  /* 0x0000002404047981 */ /* 0x001ea4000c1e1b00 */
[----:B--2---:R-:W-:-:S04]  /*01f0*/  ISETP.NE.U32.AND P0, PT, R22, R4, PT ;  /* 0x000000041600720c */ /* 0x004fc80003f05070 */
[----:B------:R-:W-:-:S13]  /*0200*/  ISETP.NE.AND.EX P0, PT, R23, R5, PT, P0 ;  /* 0x000000051700720c */ /* 0x000fda0003f05300 */
[----:B------:R-:W-:Y:S05]  /*0210*/  @P0 BRA `(.L_x_91) ;  /* 0x0000000000280947 */ /* 0x000fea0003800000 */
[----:B------:R-:W-:Y:S01]  /*0220*/  MOV R0, 0x50 ;  /* 0x0000005000007802 */ /* 0x000fe20000000f00 */
[----:B------:R-:W0:Y:S01]  /*0230*/  LDCU.64 UR4, c[0x4][0x18] ;  /* 0x01000300ff0477ac */ /* 0x000e220008000a00 */
[----:B------:R-:W-:Y:S02]  /*0240*/  CS2R R6, SRZ ;  /* 0x0000000000067805 */ /* 0x000fe4000001ff00 */
[----:B------:R1:W2:Y:S01]  /*0250*/  LDC.64 R8, c[0x4][R0] ;  /* 0x0100000000087b82 */ /* 0x0002a20000000a00 */
[----:B0-----:R-:W-:Y:S02]  /*0260*/  IMAD.U32 R4, RZ, RZ, UR4 ;  /* 0x00000004ff047e24 */ /* 0x001fe4000f8e00ff */
[----:B-1----:R-:W-:-:S07]  /*0270*/  IMAD.U32 R5, RZ, RZ, UR5 ;  /* 0x00000005ff057e24 */ /* 0x002fce000f8e00ff */
[----:B------:R-:W-:-:S07]  /*0280*/  LEPC R20, `(.L_x_92) ;  /* 0x000000001014794e */ /* 0x000fce0000000000 */
[----:B--2---:R-:W-:Y:S05]  /*0290*/  CALL.ABS.NOINC R8 ;  /* 0x0000000008007343 */ /* 0x004fea0003c00000 */
.L_x_92:
[----:B------:R-:W-:Y:S01]  /*02a0*/  VIADD R18, R18, 0x1 ;  /* 0x0000000112127836 */ /* 0x000fe20000000000 */
[----:B------:R-:W-:Y:S06]  /*02b0*/  BRA `(.L_x_93) ;  /* 0x0000000000ac7947 */ /* 0x000fec0003800000 */
.L_x_91:
        /* <DEDUP_REMOVED lines=8> */
.L_x_94:
[----:B------:R-:W-:Y:S01]  /*0340*/  VIADD R18, R18, 0x1 ;  /* 0x0000000112127836 */ /* 0x000fe20000000000 */
[----:B------:R-:W-:Y:S06]  /*0350*/  BRA `(.L_x_93) ;  /* 0x0000000000847947 */ /* 0x000fec0003800000 */
.L_x_90:
[----:B------:R-:W2:Y:S02]  /*0360*/  LD.E R0, desc[UR36][R22.64+0x8] ;  /* 0x0000082416007980 */ /* 0x000ea4000c101900 */
[----:B--2---:R-:W-:-:S04]  /*0370*/  LOP3.LUT R0, R0, 0x1, RZ, 0xc0, !PT ;  /* 0x0000000100007812 */ /* 0x004fc800078ec0ff */
[----:B------:R-:W-:-:S04]  /*0380*/  ISETP.NE.U32.AND P0, PT, R0, 0x1, PT ;  /* 0x000000010000780c */ /* 0x000fc80003f05070 */
[----:B------:R-:W-:-:S13]  /*0390*/  ISETP.NE.U32.AND.EX P0, PT, RZ, RZ, PT, P0 ;  /* 0x000000ffff00720c */ /* 0x000fda0003f05100 */
[----:B------:R-:W-:Y:S05]  /*03a0*/  @!P0 BRA `(.L_x_93) ;  /* 0x0000000000708947 */ /* 0x000fea0003800000 */
[----:B------:R-:W0:Y:S02]  /*03b0*/  LDC.64 R4, c[0x4][0x8] ;  /* 0x01000200ff047b82 */ /* 0x000e240000000a00 */
[----:B0-----:R-:W2:Y:S01]  /*03c0*/  LDG.E.64 R4, desc[UR36][R4.64] ;  /* 0x0000002404047981 */ /* 0x001ea2000c1e1b00 */
[----:B------:R-:W-:Y:S01]  /*03d0*/  BSSY.RECONVERGENT B6, `(.L_x_95) ;  /* 0x0000018000067945 */ /* 0x000fe20003800200 */
        /* <DEDUP_REMOVED lines=11> */
.L_x_97:
[----:B------:R-:W-:Y:S05]  /*0490*/  BRA `(.L_x_98) ;  /* 0x00000000002c7947 */ /* 0x000fea0003800000 */
.L_x_96:
[----:B------:R-:W2:Y:S01]  /*04a0*/  LD.E R0, desc[UR36][R22.64] ;  /* 0x0000002416007980 */ /* 0x000ea2000c101900 */
[----:B------:R-:W-:Y:S01]  /*04b0*/  MOV R3, 0x50 ;  /* 0x0000005000037802 */ /* 0x000fe20000000f00 */
[----:B------:R-:W0:Y:S01]  /*04c0*/  LDCU.64 UR4, c[0x4][0x28] ;  /* 0x01000500ff0477ac */ /* 0x000e220008000a00 */
[----:B------:R-:W-:Y:S02]  /*04d0*/  IMAD.MOV.U32 R6, RZ, RZ, R16 ;  /* 0x000000ffff067224 */ /* 0x000fe400078e0010 */
[----:B------:R1:W3:Y:S01]  /*04e0*/  LDC.64 R8, c[0x4][R3] ;  /* 0x0100000003087b82 */ /* 0x0002e20000000a00 */
[----:B------:R-:W-:Y:S02]  /*04f0*/  IMAD.MOV.U32 R7, RZ, RZ, R2 ;  /* 0x000000ffff077224 */ /* 0x000fe400078e0002 */
[----:B0-----:R-:W-:Y:S02]  /*0500*/  IMAD.U32 R4, RZ, RZ, UR4 ;  /* 0x00000004ff047e24 */ /* 0x001fe4000f8e00ff */
[----:B------:R-:W-:Y:S01]  /*0510*/  IMAD.U32 R5, RZ, RZ, UR5 ;  /* 0x00000005ff057e24 */ /* 0x000fe2000f8e00ff */
[----:B--23--:R1:W-:Y:S06]  /*0520*/  STL [R1], R0 ;  /* 0x0000000001007387 */ /* 0x00c3ec0000100800 */
[----:B------:R-:W-:-:S07]  /*0530*/  LEPC R20, `(.L_x_98) ;  /* 0x000000001014794e */ /* 0x000fce0000000000 */
[----:B-1----:R-:W-:Y:S05]  /*0540*/  CALL.ABS.NOINC R8 ;  /* 0x0000000008007343 */ /* 0x002fea0003c00000 */
.L_x_98:
[----:B------:R-:W-:Y:S05]  /*0550*/  BSYNC.RECONVERGENT B6 ;  /* 0x0000000000067941 */ /* 0x000fea0003800200 */
.L_x_95:
[----:B------:R-:W-:-:S07]  /*0560*/  VIADD R18, R18, 0x1 ;  /* 0x0000000112127836 */ /* 0x000fce0000000000 */
.L_x_93:
[----:B------:R-:W-:Y:S05]  /*0570*/  BSYNC.RECONVERGENT B7 ;  /* 0x0000000000077941 */ /* 0x000fea0003800200 */
.L_x_89:
[----:B------:R-:W2:Y:S02]  /*0580*/  LD.E.64 R22, desc[UR36][R22.64+0x8] ;  /* 0x0000082416167980 */ /* 0x000ea4000c101b00 */
[----:B--2---:R-:W-:-:S04]  /*0590*/  LOP3.LUT R22, R22, 0xfffffffe, RZ, 0xc0, !PT ;  /* 0xfffffffe16167812 */ /* 0x004fc800078ec0ff */
[----:B------:R-:W-:-:S04]  /*05a0*/  ISETP.NE.U32.AND P0, PT, R22, RZ, PT ;  /* 0x000000ff1600720c */ /* 0x000fc80003f05070 */
[----:B------:R-:W-:-:S13]  /*05b0*/  ISETP.NE.AND.EX P0, PT, R23, RZ, PT, P0 ;  /* 0x000000ff1700720c */ /* 0x000fda0003f05300 */
[----:B------:R-:W-:Y:S05]  /*05c0*/  @P0 BRA `(.L_x_99) ;  /* 0xfffffff800e80947 */ /* 0x000fea000383ffff */
[----:B------:R-:W-:Y:S05]  /*05d0*/  BSYNC.RECONVERGENT B8 ;  /* 0x0000000000087941 */ /* 0x000fea0003800200 */
.L_x_88:
[----:B------:R-:W-:Y:S01]  /*05e0*/  MOV R0, 0x50 ;  /* 0x0000005000007802 */ /* 0x000fe20000000f00 */
[----:B------:R0:W-:Y:S01]  /*05f0*/  STL [R1+0x8], R18 ;  /* 0x0000081201007387 */ /* 0x0001e20000100800 */
[----:B------:R-:W1:Y:S01]  /*0600*/  LDCU.64 UR4, c[0x4][0x40] ;  /* 0x01000800ff0477ac */ /* 0x000e620008000a00 */
[----:B------:R-:W-:Y:S01]  /*0610*/  IADD3 R6, P0, PT, R16, 0x8, RZ ;  /* 0x0000000810067810 */ /* 0x000fe20007f1e0ff */
[----:B------:R0:W2:Y:S04]  /*0620*/  LDC.64 R8, c[0x4][R0] ;  /* 0x0100000000087b82 */ /* 0x0000a80000000a00 */
[----:B------:R-:W-:Y:S02]  /*0630*/  IMAD.X R7, RZ, RZ, R2, P0 ;  /* 0x000000ffff077224 */ /* 0x000fe400000e0602 */
[----:B-1----:R-:W-:-:S02]  /*0640*/  IMAD.U32 R4, RZ, RZ, UR4 ;  /* 0x00000004ff047e24 */ /* 0x002fc4000f8e00ff */
[----:B0-----:R-:W-:-:S07]  /*0650*/  IMAD.U32 R5, RZ, RZ, UR5 ;  /* 0x00000005ff057e24 */ /* 0x001fce000f8e00ff */
[----:B------:R-:W-:-:S07]  /*0660*/  LEPC R20, `(.L_x_100) ;  /* 0x000000001014794e */ /* 0x000fce0000000000 */
[----:B--2---:R-:W-:Y:S05]  /*0670*/  CALL.ABS.NOINC R8 ;  /* 0x0000000008007343 */ /* 0x004fea0003c00000 */
.L_x_100:
[----:B------:R-:W-:Y:S05]  /*0680*/  EXIT ;  /* 0x000000000000794d */ /* 0x000fea0003800000 */
.L_x_101:
        /* <DEDUP_REMOVED lines=15> */
.L_x_145:


//--------------------- .text._Z12listPrintLenv   --------------------------
	.section	.text._Z12listPrintLenv,"ax",@progbits
	.align	128
        .global         _Z12listPrintLenv
        .type           _Z12listPrintLenv,@function
        .size           _Z12listPrintLenv,(.L_x_146 - _Z12listPrintLenv)
        .other          _Z12listPrintLenv,@"STO_CUDA_ENTRY STV_DEFAULT"
_Z12listPrintLenv:
.text._Z12listPrintLenv:
[----:B------:R-:W0:Y:S08]  /*0000*/  LDC R1, c[0x0][0x37c] ;  /* 0x0000df00ff017b82 */ /* 0x000e300000000800 */
[----:B------:R-:W1:Y:S01]  /*0010*/  LDC.64 R4, c[0x4][0x8] ;  /* 0x01000200ff047b82 */ /* 0x000e620000000a00 */
[----:B------:R-:W1:Y:S01]  /*0020*/  LDCU.64 UR4, c[0x0][0x358] ;  /* 0x00006b00ff0477ac */ /* 0x000e620008000a00 */
[----:B0-----:R-:W-:Y:S01]  /*0030*/  VIADD R1, R1, 0xfffffff8 ;  /* 0xfffffff801017836 */ /* 0x001fe20000000000 */
[----:B-1----:R-:W2:Y:S01]  /*0040*/  LDG.E.64 R4, desc[UR4][R4.64] ;  /* 0x0000000404047981 */ /* 0x002ea2000c1e1b00 */
[----:B------:R-:W0:Y:S01]  /*0050*/  LDCU UR6, c[0x0][0x2f8] ;  /* 0x00005f00ff0677ac */ /* 0x000e220008000800 */
[----:B------:R-:W-:Y:S01]  /*0060*/  IMAD.MOV.U32 R0, RZ, RZ, RZ ;  /* 0x000000ffff007224 */ /* 0x000fe200078e00ff */
[----:B------:R-:W-:Y:S01]  /*0070*/  MOV R2, 0x50 ;  /* 0x0000005000027802 */ /* 0x000fe20000000f00 */
[----:B------:R-:W1:Y:S01]  /*0080*/  LDCU UR7, c[0x0][0x2fc] ;  /* 0x00005f80ff0777ac */ /* 0x000e620008000800 */
[----:B0-----:R-:W-:-:S05]  /*0090*/  IADD3 R6, P1, PT, R1, UR6, RZ ;  /* 0x0000000601067c10 */ /* 0x001fca000ff3e0ff */
[----:B-1----:R-:W-:Y:S01]  /*00a0*/  IMAD.X R7, RZ, RZ, UR7, P1 ;  /* 0x00000007ff077e24 */ /* 0x002fe200088e06ff */
[----:B--2---:R-:W-:-:S04]  /*00b0*/  ISETP.NE.U32.AND P0, PT, R4, RZ, PT ;  /* 0x000000ff0400720c */ /* 0x004fc80003f05070 */
[----:B------:R-:W-:-:S13]  /*00c0*/  ISETP.NE.AND.EX P0, PT, R5, RZ, PT, P0 ;  /* 0x000000ff0500720c */ /* 0x000fda0003f05300 */
[----:B------:R-:W-:Y:S05]  /*00d0*/  @!P0 BRA `(.L_x_102) ;  /* 0x0000000000248947 */ /* 0x000fea0003800000 */
[----:B------:R-:W-:Y:S01]  /*00e0*/  BSSY.RECONVERGENT B0, `(.L_x_102) ;  /* 0x0000008000007945 */ /* 0x000fe20003800200 */
[----:B------:R-:W-:-:S07]  /*00f0*/  IMAD.MOV.U32 R0, RZ, RZ, RZ ;  /* 0x000000ffff007224 */ /* 0x000fce00078e00ff */
.L_x_103:
[----:B------:R-:W2:Y:S01]  /*0100*/  LD.E.64 R4, desc[UR4][R4.64+0x8] ;  /* 0x0000080404047980 */ /* 0x000ea2000c101b00 */
[----:B------:R-:W-:Y:S01]  /*0110*/  VIADD R0, R0, 0x1 ;  /* 0x0000000100007836 */ /* 0x000fe20000000000 */
[----:B--2---:R-:W-:-:S04]  /*0120*/  LOP3.LUT R4, R4, 0xfffffffe, RZ, 0xc0, !PT ;  /* 0xfffffffe04047812 */ /* 0x004fc800078ec0ff */
[----:B------:R-:W-:-:S04]  /*0130*/  ISETP.NE.U32.AND P0, PT, R4, RZ, PT ;  /* 0x000000ff0400720c */ /* 0x000fc80003f05070 */
[----:B------:R-:W-:-:S13]  /*0140*/  ISETP.NE.AND.EX P0, PT, R5, RZ, PT, P0 ;  /* 0x000000ff0500720c */ /* 0x000fda0003f05300 */
[----:B------:R-:W-:Y:S05]  /*0150*/  @P0 BRA `(.L_x_103) ;  /* 0xfffffffc00e80947 */ /* 0x000fea000383ffff */
[----:B------:R-:W-:Y:S05]  /*0160*/  BSYNC.RECONVERGENT B0 ;  /* 0x0000000000007941 */ /* 0x000fea0003800200 */
.L_x_102:
[----:B------:R-:W0:Y:S01]  /*0170*/  LDC.64 R2, c[0x4][R2] ;  /* 0x0100000002027b82 */ /* 0x000e220000000a00 */
[----:B------:R1:W-:Y:S01]  /*0180*/  STL [R1], R0 ;  /* 0x0000000001007387 */ /* 0x0003e20000100800 */
[----:B------:R-:W2:Y:S02]  /*0190*/  LDCU.64 UR4, c[0x4][0x40] ;  /* 0x01000800ff0477ac */ /* 0x000ea40008000a00 */
[----:B--2---:R-:W-:Y:S02]  /*01a0*/  IMAD.U32 R4, RZ, RZ, UR4 ;  /* 0x00000004ff047e24 */ /* 0x004fe4000f8e00ff */
[----:B-1----:R-:W-:-:S07]  /*01b0*/  IMAD.U32 R5, RZ, RZ, UR5 ;  /* 0x00000005ff057e24 */ /* 0x002fce000f8e00ff */
[----:B------:R-:W-:-:S07]  /*01c0*/  LEPC R20, `(.L_x_104) ;  /* 0x000000001014794e */ /* 0x000fce0000000000 */
[----:B0-----:R-:W-:Y:S05]  /*01d0*/  CALL.ABS.NOINC R2 ;  /* 0x0000000002007343 */ /* 0x001fea0003c00000 */
.L_x_104:
[----:B------:R-:W-:Y:S05]  /*01e0*/  EXIT ;  /* 0x000000000000794d */ /* 0x000fea0003800000 */
.L_x_105:
        /* <DEDUP_REMOVED lines=9> */
.L_x_146:


//--------------------- .text._Z9listPrintv       --------------------------
	.section	.text._Z9listPrintv,"ax",@progbits
	.align	128
        .global         _Z9listPrintv
        .type           _Z9listPrintv,@function
        .size           _Z9listPrintv,(.L_x_147 - _Z9listPrintv)
        .other          _Z9listPrintv,@"STO_CUDA_ENTRY STV_DEFAULT"
_Z9listPrintv:
.text._Z9listPrintv:
        /* <DEDUP_REMOVED lines=15> */
.L_x_106:
        /* <DEDUP_REMOVED lines=8> */
.L_x_114:
        /* <DEDUP_REMOVED lines=14> */
.L_x_110:
[----:B------:R-:W-:Y:S05]  /*0250*/  BRA `(.L_x_111) ;  /* 0x0000000000647947 */ /* 0x000fea0003800000 */
.L_x_109:
        /* <DEDUP_REMOVED lines=13> */
.L_x_113:
[----:B------:R-:W-:Y:S05]  /*0330*/  BRA `(.L_x_111) ;  /* 0x00000000002c7947 */ /* 0x000fea0003800000 */
.L_x_112:
        /* <DEDUP_REMOVED lines=11> */
.L_x_111:
[----:B------:R-:W-:Y:S05]  /*03f0*/  BSYNC.RECONVERGENT B6 ;  /* 0x0000000000067941 */ /* 0x000fea0003800200 */
.L_x_108:
[----:B------:R-:W2:Y:S01]  /*0400*/  LD.E.64 R22, desc[UR36][R22.64+0x8] ;  /* 0x0000082416167980 */ /* 0x000ea2000c101b00 */
[----:B------:R-:W-:Y:S01]  /*0410*/  VIADD R18, R18, 0x1 ;  /* 0x0000000112127836 */ /* 0x000fe20000000000 */
[----:B--2---:R-:W-:-:S04]  /*0420*/  LOP3.LUT R22, R22, 0xfffffffe, RZ, 0xc0, !PT ;  /* 0xfffffffe16167812 */ /* 0x004fc800078ec0ff */
[----:B------:R-:W-:-:S04]  /*0430*/  ISETP.NE.U32.AND P0, PT, R22, RZ, PT ;  /* 0x000000ff1600720c */ /* 0x000fc80003f05070 */
[----:B------:R-:W-:-:S13]  /*0440*/  ISETP.NE.AND.EX P0, PT, R23, RZ, PT, P0 ;  /* 0x000000ff1700720c */ /* 0x000fda0003f05300 */
[----:B------:R-:W-:Y:S05]  /*0450*/  @P0 BRA `(.L_x_114) ;  /* 0xfffffffc00440947 */ /* 0x000fea000383ffff */
[----:B------:R-:W-:Y:S05]  /*0460*/  BSYNC.RECONVERGENT B7 ;  /* 0x0000000000077941 */ /* 0x000fea0003800200 */
.L_x_107:
        /* <DEDUP_REMOVED lines=10> */
.L_x_115:
[----:B------:R-:W-:Y:S05]  /*0510*/  EXIT ;  /* 0x000000000000794d */ /* 0x000fea0003800000 */
.L_x_116:
        /* <DEDUP_REMOVED lines=14> */
.L_x_147:


//--------------------- .text._Z8addFrontPii      --------------------------
	.section	.text._Z8addFrontPii,"ax",@progbits
	.align	128
        .global         _Z8addFrontPii
        .type           _Z8addFrontPii,@function
        .size           _Z8addFrontPii,(.L_x_148 - _Z8addFrontPii)
        .other          _Z8addFrontPii,@"STO_CUDA_ENTRY STV_DEFAULT"
_Z8addFrontPii:
.text._Z8addFrontPii:
[----:B------:R-:W0:Y:S08]  /*0000*/  LDC R1, c[0x0][0x37c] ;  /* 0x0000df00ff017b82 */ /* 0x000e300000000800 */
[----:B------:R-:W1:Y:S02]  /*0010*/  LDC R0, c[0x0][0x388] ;  /* 0x0000e200ff007b82 */ /* 0x000e640000000800 */
[----:B-1----:R-:W-:-:S13]  /*0020*/  ISETP.GE.AND P0, PT, R0, 0x1, PT ;  /* 0x000000010000780c */ /* 0x002fda0003f06270 */
[----:B0-----:R-:W-:Y:S05]  /*0030*/  @!P0 EXIT ;  /* 0x000000000000894d */ /* 0x001fea0003800000 */
[C---:B------:R-:W-:Y:S01]  /*0040*/  ISETP.GE.U32.AND P0, PT, R0.reuse, 0x8, PT ;  /* 0x000000080000780c */ /* 0x040fe20003f06070 */
[----:B------:R-:W0:Y:S01]  /*0050*/  LDCU.64 UR36, c[0x0][0x358] ;  /* 0x00006b00ff2477ac */ /* 0x000e220008000a00 */
[----:B------:R-:W-:Y:S01]  /*0060*/  LOP3.LUT R24, R0, 0x7, RZ, 0xc0, !PT ;  /* 0x0000000700187812 */ /* 0x000fe200078ec0ff */
[----:B------:R-:W-:-:S10]  /*0070*/  IMAD.MOV.U32 R22, RZ, RZ, RZ ;  /* 0x000000ffff167224 */ /* 0x000fd400078e00ff */
[----:B------:R-:W-:Y:S05]  /*0080*/  @!P0 BRA `(.L_x_117) ;  /* 0x0000000800148947 */ /* 0x000fea0003800000 */
[----:B------:R-:W1:Y:S01]  /*0090*/  LDCU.64 UR4, c[0x0][0x380] ;  /* 0x00007000ff0477ac */ /* 0x000e620008000a00 */
[----:B------:R-:W-:Y:S01]  /*00a0*/  LOP3.LUT R22, R0, 0x7ffffff8, RZ, 0xc0, !PT ;  /* 0x7ffffff800167812 */ /* 0x000fe200078ec0ff */
[----:B------:R-:W-:Y:S04]  /*00b0*/  BSSY.RECONVERGENT B6, `(.L_x_117) ;  /* 0x0000082000067945 */ /* 0x000fe80003800200 */
[----:B------:R-:W-:Y:S01]  /*00c0*/  IMAD.MOV R23, RZ, RZ, -R22 ;  /* 0x000000ffff177224 */ /* 0x000fe200078e0a16 */
[----:B-1----:R-:W-:-:S04]  /*00d0*/  UIADD3 UR4, UP0, UPT, UR4, 0x10, URZ ;  /* 0x0000001004047890 */ /* 0x002fc8000ff1e0ff */
[----:B------:R-:W-:Y:S02]  /*00e0*/  UIADD3.X UR5, UPT, UPT, URZ, UR5, URZ, UP0, !UPT ;  /* 0x00000005ff057290 */ /* 0x000fe400087fe4ff */
[----:B------:R-:W-:-:S04]  /*00f0*/  IMAD.U32 R16, RZ, RZ, UR4 ;  /* 0x00000004ff107e24 */ /* 0x000fc8000f8e00ff */
[----:B------:R-:W-:-:S07]  /*0100*/  MOV R17, UR5 ;  /* 0x0000000500117c02 */ /* 0x000fce0008000f00 */
.L_x_126:
[----:B0-----:R0:W5:Y:S01]  /*0110*/  LDG.E R18, desc[UR36][R16.64+-0x10] ;  /* 0xfffff02410127981 */ /* 0x001162000c1e1900 */
[----:B-1----:R-:W-:Y:S01]  /*0120*/  MOV R2, 0x0 ;  /* 0x0000000000027802 */ /* 0x002fe20000000f00 */
[----:B------:R-:W-:Y:S02]  /*0130*/  IMAD.MOV.U32 R4, RZ, RZ, 0x10 ;  /* 0x00000010ff047424 */ /* 0x000fe400078e00ff */
[----:B------:R-:W-:Y:S01]  /*0140*/  IMAD.MOV.U32 R5, RZ, RZ, RZ ;  /* 0x000000ffff057224 */ /* 0x000fe200078e00ff */
[----:B------:R0:W1:Y:S06]  /*0150*/  LDC.64 R6, c[0x4][R2] ;  /* 0x0100000002067b82 */ /* 0x00006c0000000a00 */
[----:B------:R-:W-:-:S07]  /*0160*/  LEPC R20, `(.L_x_118) ;  /* 0x000000001014794e */ /* 0x000fce0000000000 */
[----:B01---5:R-:W-:Y:S05]  /*0170*/  CALL.ABS.NOINC R6 ;  /* 0x0000000006007343 */ /* 0x023fea0003c00000 */
.L_x_118:
[----:B------:R-:W0:Y:S01]  /*0180*/  LDC.64 R8, c[0x4][0x8] ;  /* 0x01000200ff087b82 */ /* 0x000e220000000a00 */
[----:B------:R-:W-:Y:S01]  /*0190*/  IMAD.MOV.U32 R6, RZ, RZ, R4 ;  /* 0x000000ffff067224 */ /* 0x000fe200078e0004 */
[----:B------:R-:W-:-:S05]  /*01a0*/  MOV R7, R5 ;  /* 0x0000000500077202 */ /* 0x000fca0000000f00 */
[----:B------:R1:W-:Y:S04]  /*01b0*/  ST.E desc[UR36][R6.64], R18 ;  /* 0x0000001206007985 */ /* 0x0003e8000c101924 */
[----:B------:R1:W-:Y:S04]  /*01c0*/  ST.E.64 desc[UR36][R6.64+0x8], RZ ;  /* 0x000008ff06007985 */ /* 0x0003e8000c101b24 */
[----:B0-----:R-:W2:Y:S04]  /*01d0*/  LDG.E.64 R8, desc[UR36][R8.64] ;  /* 0x0000002408087981 */ /* 0x001ea8000c1e1b00 */
[----:B--2---:R-:W2:Y:S01]  /*01e0*/  LD.E.64 R10, desc[UR36][R8.64+0x8] ;  /* 0x00000824080a7980 */ /* 0x004ea2000c101b00 */
[----:B------:R1:W0:Y:S01]  /*01f0*/  LDC.64 R12, c[0x4][R2] ;  /* 0x01000000020c7b82 */ /* 0x0002220000000a00 */
[----:B------:R-:W-:-:S02]  /*0200*/  IMAD.MOV.U32 R4, RZ, RZ, 0x10 ;  /* 0x00000010ff047424 */ /* 0x000fc400078e00ff */
[----:B--2---:R1:W-:Y:S04]  /*0210*/  ST.E.64 desc[UR36][R6.64+0x8], R10 ;  /* 0x0000080a06007985 */ /* 0x0043e8000c101b24 */
[----:B------:R1:W-:Y:S04]  /*0220*/  ST.E.64 desc[UR36][R8.64+0x8], R6 ;  /* 0x0000080608007985 */ /* 0x0003e8000c101b24 */
[----:B------:R1:W5:Y:S01]  /*0230*/  LDG.E R19, desc[UR36][R16.64+-0xc] ;  /* 0xfffff42410137981 */ /* 0x000362000c1e1900 */
[----:B0-----:R-:W-:-:S07]  /*0240*/  IMAD.MOV.U32 R5, RZ, RZ, RZ ;  /* 0x000000ffff057224 */ /* 0x001fce00078e00ff */
[----:B------:R-:W-:-:S07]  /*0250*/  LEPC R20, `(.L_x_119) ;  /* 0x000000001014794e */ /* 0x000fce0000000000 */
[----:B-1---5:R-:W-:Y:S05]  /*0260*/  CALL.ABS.NOINC R12 ;  /* 0x000000000c007343 */ /* 0x022fea0003c00000 */
.L_x_119:
        /* <DEDUP_REMOVED lines=15> */
.L_x_120:
        /* <DEDUP_REMOVED lines=15> */
.L_x_121:
        /* <DEDUP_REMOVED lines=15> */
.L_x_122:
        /* <DEDUP_REMOVED lines=15> */
.L_x_123:
        /* <DEDUP_REMOVED lines=15> */
.L_x_124:
[----:B------:R-:W0:Y:S01]  /*0720*/  LDC.64 R6, c[0x4][0x8] ;  /* 0x01000200ff067b82 */ /* 0x000e220000000a00 */
[----:B------:R-:W-:Y:S01]  /*0730*/  IMAD.MOV.U32 R10, RZ, RZ, R4 ;  /* 0x000000ffff0a7224 */ /* 0x000fe200078e0004 */
[----:B------:R-:W-:-:S05]  /*0740*/  MOV R11, R5 ;  /* 0x00000005000b7202 */ /* 0x000fca0000000f00 */
[----:B------:R1:W-:Y:S04]  /*0750*/  ST.E desc[UR36][R10.64], R18 ;  /* 0x000000120a007985 */ /* 0x0003e8000c101924 */
[----:B------:R1:W-:Y:S04]  /*0760*/  ST.E.64 desc[UR36][R10.64+0x8], RZ ;  /* 0x000008ff0a007985 */ /* 0x0003e8000c101b24 */
[----:B0-----:R-:W2:Y:S04]  /*0770*/  LDG.E.64 R6, desc[UR36][R6.64] ;  /* 0x0000002406067981 */ /* 0x001ea8000c1e1b00 */
[----:B--2---:R-:W2:Y:S01]  /*0780*/  LD.E.64 R8, desc[UR36][R6.64+0x8] ;  /* 0x0000082406087980 */ /* 0x004ea2000c101b00 */
[----:B------:R-:W0:Y:S01]  /*0790*/  LDC.64 R2, c[0x4][R2] ;  /* 0x0100000002027b82 */ /* 0x000e220000000a00 */
[----:B------:R-:W-:-:S02]  /*07a0*/  IMAD.MOV.U32 R4, RZ, RZ, 0x10 ;  /* 0x00000010ff047424 */ /* 0x000fc400078e00ff */
[----:B--2---:R1:W-:Y:S04]  /*07b0*/  ST.E.64 desc[UR36][R10.64+0x8], R8 ;  /* 0x000008080a007985 */ /* 0x0043e8000c101b24 */
[----:B------:R1:W-:Y:S04]  /*07c0*/  ST.E.64 desc[UR36][R6.64+0x8], R10 ;  /* 0x0000080a06007985 */ /* 0x0003e8000c101b24 */
[----:B------:R1:W5:Y:S01]  /*07d0*/  LDG.E R19, desc[UR36][R16.64+0xc] ;  /* 0x00000c2410137981 */ /* 0x000362000c1e1900 */
[----:B0-----:R-:W-:-:S07]  /*07e0*/  IMAD.MOV.U32 R5, RZ, RZ, RZ ;  /* 0x000000ffff057224 */ /* 0x001fce00078e00ff */
[----:B------:R-:W-:-:S07]  /*07f0*/  LEPC R20, `(.L_x_125) ;  /* 0x000000001014794e */ /* 0x000fce0000000000 */
[----:B-1---5:R-:W-:Y:S05]  /*0800*/  CALL.ABS.NOINC R2 ;  /* 0x0000000002007343 */ /* 0x022fea0003c00000 */
.L_x_125:
[----:B------:R-:W0:Y:S01]  /*0810*/  LDC.64 R2, c[0x4][0x8] ;  /* 0x01000200ff027b82 */ /* 0x000e220000000a00 */
[----:B------:R1:W-:Y:S04]  /*0820*/  ST.E desc[UR36][R4.64], R19 ;  /* 0x0000001304007985 */ /* 0x0003e8000c101924 */
[----:B------:R1:W-:Y:S04]  /*0830*/  ST.E.64 desc[UR36][R4.64+0x8], RZ ;  /* 0x000008ff04007985 */ /* 0x0003e8000c101b24 */
[----:B0-----:R-:W2:Y:S04]  /*0840*/  LDG.E.64 R2, desc[UR36][R2.64] ;  /* 0x0000002402027981 */ /* 0x001ea8000c1e1b00 */
[----:B--2---:R-:W2:Y:S01]  /*0850*/  LD.E.64 R6, desc[UR36][R2.64+0x8] ;  /* 0x0000082402067980 */ /* 0x004ea2000c101b00 */
[----:B------:R-:W-:-:S02]  /*0860*/  IADD3 R23, PT, PT, R23, 0x8, RZ ;  /* 0x0000000817177810 */ /* 0x000fc40007ffe0ff */
[----:B------:R-:W-:Y:S02]  /*0870*/  IADD3 R16, P1, PT, R16, 0x20, RZ ;  /* 0x0000002010107810 */ /* 0x000fe40007f3e0ff */
[----:B------:R-:W-:-:S03]  /*0880*/  ISETP.NE.AND P0, PT, R23, RZ, PT ;  /* 0x000000ff1700720c */ /* 0x000fc60003f05270 */
[----:B------:R-:W-:Y:S01]  /*0890*/  IMAD.X R17, RZ, RZ, R17, P1 ;  /* 0x000000ffff117224 */ /* 0x000fe200008e0611 */
[----:B--2---:R1:W-:Y:S04]  /*08a0*/  ST.E.64 desc[UR36][R4.64+0x8], R6 ;  /* 0x0000080604007985 */ /* 0x0043e8000c101b24 */
[----:B------:R1:W-:Y:S05]  /*08b0*/  ST.E.64 desc[UR36][R2.64+0x8], R4 ;  /* 0x0000080402007985 */ /* 0x0003ea000c101b24 */
[----:B------:R-:W-:Y:S05]  /*08c0*/  @P0 BRA `(.L_x_126) ;  /* 0xfffffff800100947 */ /* 0x000fea000383ffff */
[----:B------:R-:W-:Y:S05]  /*08d0*/  BSYNC.RECONVERGENT B6 ;  /* 0x0000000000067941 */ /* 0x000fea0003800200 */
.L_x_117:
[----:B------:R-:W-:-:S13]  /*08e0*/  ISETP.NE.AND P0, PT, R24, RZ, PT ;  /* 0x000000ff1800720c */ /* 0x000fda0003f05270 */
[----:B0-----:R-:W-:Y:S05]  /*08f0*/  @!P0 EXIT ;  /* 0x000000000000894d */ /* 0x001fea0003800000 */
[----:B------:R-:W0:Y:S01]  /*0900*/  LDC R23, c[0x0][0x388] ;  /* 0x0000e200ff177b82 */ /* 0x000e220000000800 */
[----:B------:R-:W-:Y:S02]  /*0910*/  ISETP.GE.U32.AND P0, PT, R24, 0x4, PT ;  /* 0x000000041800780c */ /* 0x000fe40003f06070 */
[----:B0-----:R-:W-:-:S11]  /*0920*/  LOP3.LUT R23, R23, 0x3, RZ, 0xc0, !PT ;  /* 0x0000000317177812 */ /* 0x001fd600078ec0ff */
[----:B------:R-:W-:Y:S05]  /*0930*/  @!P0 BRA `(.L_x_127) ;  /* 0x0000000000f88947 */ /* 0x000fea0003800000 */
[----:B------:R-:W0:Y:S02]  /*0940*/  LDC.64 R16, c[0x0][0x380] ;  /* 0x0000e000ff107b82 */ /* 0x000e240000000a00 */
[----:B0-----:R-:W-:-:S05]  /*0950*/  IMAD.WIDE.U32 R16, R22, 0x4, R16 ;  /* 0x0000000416107825 */ /* 0x001fca00078e0010 */
[----:B------:R0:W5:Y:S01]  /*0960*/  LDG.E R18, desc[UR36][R16.64] ;  /* 0x0000002410127981 */ /* 0x000162000c1e1900 */
[----:B-1----:R-:W-:Y:S01]  /*0970*/  MOV R2, 0x0 ;  /* 0x0000000000027802 */ /* 0x002fe20000000f00 */
[----:B------:R-:W-:Y:S02]  /*0980*/  HFMA2 R5, -RZ, RZ, 0, 0 ;  /* 0x00000000ff057431 */ /* 0x000fe400000001ff */
[----:B------:R-:W-:Y:S01]  /*0990*/  IMAD.MOV.U32 R4, RZ, RZ, 0x10 ;  /* 0x00000010ff047424 */ /* 0x000fe200078e00ff */
[----:B------:R0:W1:Y:S06]  /*09a0*/  LDC.64 R6, c[0x4][R2] ;  /* 0x0100000002067b82 */ /* 0x00006c0000000a00 */
[----:B------:R-:W-:-:S07]  /*09b0*/  LEPC R20, `(.L_x_128) ;  /* 0x000000001014794e */ /* 0x000fce0000000000 */
[----:B01---5:R-:W-:Y:S05]  /*09c0*/  CALL.ABS.NOINC R6 ;  /* 0x0000000006007343 */ /* 0x023fea0003c00000 */
.L_x_128:
[----:B------:R-:W0:Y:S01]  /*09d0*/  LDC.64 R6, c[0x4][0x8] ;  /* 0x01000200ff067b82 */ /* 0x000e220000000a00 */
[----:B------:R-:W-:Y:S02]  /*09e0*/  IMAD.MOV.U32 R10, RZ, RZ, R4 ;  /* 0x000000ffff0a7224 */ /* 0x000fe400078e0004 */
[----:B------:R-:W-:-:S05]  /*09f0*/  IMAD.MOV.U32 R11, RZ, RZ, R5 ;  /* 0x000000ffff0b7224 */ /* 0x000fca00078e0005 */
[----:B------:R1:W-:Y:S04]  /*0a00*/  ST.E desc[UR36][R10.64], R18 ;  /* 0x000000120a007985 */ /* 0x0003e8000c101924 */
[----:B------:R1:W-:Y:S04]  /*0a10*/  ST.E.64 desc[UR36][R10.64+0x8], RZ ;  /* 0x000008ff0a007985 */ /* 0x0003e8000c101b24 */
[----:B0-----:R-:W2:Y:S04]  /*0a20*/  LDG.E.64 R6, desc[UR36][R6.64] ;  /* 0x0000002406067981 */ /* 0x001ea8000c1e1b00 */
[----:B--2---:R-:W2:Y:S01]  /*0a30*/  LD.E.64 R8, desc[UR36][R6.64+0x8] ;  /* 0x0000082406087980 */ /* 0x004ea2000c101b00 */
[----:B------:R1:W0:Y:S01]  /*0a40*/  LDC.64 R12, c[0x4][R2] ;  /* 0x01000000020c7b82 */ /* 0x0002220000000a00 */
[----:B------:R-:W-:-:S02]  /*0a50*/  HFMA2 R4, -RZ, RZ, 0, 9.5367431640625e-07 ;  /* 0x00000010ff047431 */ /* 0x000fc400000001ff */
[----:B--2---:R1:W-:Y:S04]  /*0a60*/  ST.E.64 desc[UR36][R10.64+0x8], R8 ;  /* 0x000008080a007985 */ /* 0x0043e8000c101b24 */
[----:B------:R1:W-:Y:S04]  /*0a70*/  ST.E.64 desc[UR36][R6.64+0x8], R10 ;  /* 0x0000080a06007985 */ /* 0x0003e8000c101b24 */
[----:B------:R1:W5:Y:S01]  /*0a80*/  LDG.E R19, desc[UR36][R16.64+0x4] ;  /* 0x0000042410137981 */ /* 0x000362000c1e1900 */
[----:B0-----:R-:W-:-:S07]  /*0a90*/  IMAD.MOV.U32 R5, RZ, RZ, RZ ;  /* 0x000000ffff057224 */ /* 0x001fce00078e00ff */
[----:B------:R-:W-:-:S07]  /*0aa0*/  LEPC R20, `(.L_x_129) ;  /* 0x000000001014794e */ /* 0x000fce0000000000 */
[----:B-1---5:R-:W-:Y:S05]  /*0ab0*/  CALL.ABS.NOINC R12 ;  /* 0x000000000c007343 */ /* 0x022fea0003c00000 */
.L_x_129:
        /* <DEDUP_REMOVED lines=15> */
.L_x_130:
[----:B------:R-:W0:Y:S01]  /*0bb0*/  LDC.64 R6, c[0x4][0x8] ;  /* 0x01000200ff067b82 */ /* 0x000e220000000a00 */
[----:B------:R-:W-:Y:S01]  /*0bc0*/  MOV R10, R4 ;  /* 0x00000004000a7202 */ /* 0x000fe20000000f00 */
[----:B------:R-:W-:-:S05]  /*0bd0*/  IMAD.MOV.U32 R11, RZ, RZ, R5 ;  /* 0x000000ffff0b7224 */ /* 0x000fca00078e0005 */
[----:B------:R1:W-:Y:S04]  /*0be0*/  ST.E desc[UR36][R10.64], R18 ;  /* 0x000000120a007985 */ /* 0x0003e8000c101924 */
[----:B------:R1:W-:Y:S04]  /*0bf0*/  ST.E.64 desc[UR36][R10.64+0x8], RZ ;  /* 0x000008ff0a007985 */ /* 0x0003e8000c101b24 */
[----:B0-----:R-:W2:Y:S04]  /*0c00*/  LDG.E.64 R6, desc[UR36][R6.64] ;  /* 0x0000002406067981 */ /* 0x001ea8000c1e1b00 */
[----:B--2---:R-:W2:Y:S01]  /*0c10*/  LD.E.64 R8, desc[UR36][R6.64+0x8] ;  /* 0x0000082406087980 */ /* 0x004ea2000c101b00 */
[----:B------:R-:W0:Y:S01]  /*0c20*/  LDC.64 R2, c[0x4][R2] ;  /* 0x0100000002027b82 */ /* 0x000e220000000a00 */
[----:B------:R-:W-:-:S02]  /*0c30*/  HFMA2 R5, -RZ, RZ, 0, 0 ;  /* 0x00000000ff057431 */ /* 0x000fc400000001ff */
[----:B--2---:R1:W-:Y:S04]  /*0c40*/  ST.E.64 desc[UR36][R10.64+0x8], R8 ;  /* 0x000008080a007985 */ /* 0x0043e8000c101b24 */
[----:B------:R1:W-:Y:S04]  /*0c50*/  ST.E.64 desc[UR36][R6.64+0x8], R10 ;  /* 0x0000080a06007985 */ /* 0x0003e8000c101b24 */
[----:B------:R1:W5:Y:S01]  /*0c60*/  LDG.E R17, desc[UR36][R16.64+0xc] ;  /* 0x00000c2410117981 */ /* 0x000362000c1e1900 */
[----:B0-----:R-:W-:-:S07]  /*0c70*/  IMAD.MOV.U32 R4, RZ, RZ, 0x10 ;  /* 0x00000010ff047424 */ /* 0x001fce00078e00ff */
[----:B------:R-:W-:-:S07]  /*0c80*/  LEPC R20, `(.L_x_131) ;  /* 0x000000001014794e */ /* 0x000fce0000000000 */
[----:B-1---5:R-:W-:Y:S05]  /*0c90*/  CALL.ABS.NOINC R2 ;  /* 0x0000000002007343 */ /* 0x022fea0003c00000 */
.L_x_131:
[----:B------:R-:W0:Y:S01]  /*0ca0*/  LDC.64 R2, c[0x4][0x8] ;  /* 0x01000200ff027b82 */ /* 0x000e220000000a00 */
[----:B------:R2:W-:Y:S04]  /*0cb0*/  ST.E desc[UR36][R4.64], R17 ;  /* 0x0000001104007985 */ /* 0x0005e8000c101924 */
[----:B------:R2:W-:Y:S04]  /*0cc0*/  ST.E.64 desc[UR36][R4.64+0x8], RZ ;  /* 0x000008ff04007985 */ /* 0x0005e8000c101b24 */
[----:B0-----:R-:W3:Y:S04]  /*0cd0*/  LDG.E.64 R2, desc[UR36][R2.64] ;  /* 0x0000002402027981 */ /* 0x001ee8000c1e1b00 */
[----:B---3--:R-:W3:Y:S01]  /*0ce0*/  LD.E.64 R6, desc[UR36][R2.64+0x8] ;  /* 0x0000082402067980 */ /* 0x008ee2000c101b00 */
[----:B------:R-:W-:-:S03]  /*0cf0*/  VIADD R22, R22, 0x4 ;  /* 0x0000000416167836 */ /* 0x000fc60000000000 */
[----:B---3--:R2:W-:Y:S04]  /*0d00*/  ST.E.64 desc[UR36][R4.64+0x8], R6 ;  /* 0x0000080604007985 */ /* 0x0085e8000c101b24 */
[----:B------:R2:W-:Y:S02]  /*0d10*/  ST.E.64 desc[UR36][R2.64+0x8], R4 ;  /* 0x0000080402007985 */ /* 0x0005e4000c101b24 */
.L_x_127:
[----:B------:R-:W-:-:S13]  /*0d20*/  ISETP.NE.AND P0, PT, R23, RZ, PT ;  /* 0x000000ff1700720c */ /* 0x000fda0003f05270 */
[----:B------:R-:W-:Y:S05]  /*0d30*/  @!P0 EXIT ;  /* 0x000000000000894d */ /* 0x000fea0003800000 */
[----:B------:R-:W-:-:S13]  /*0d40*/  ISETP.NE.AND P0, PT, R23, 0x1, PT ;  /* 0x000000011700780c */ /* 0x000fda0003f05270 */
[----:B------:R-:W-:Y:S05]  /*0d50*/  @!P0 BRA `(.L_x_132) ;  /* 0x0000000000808947 */ /* 0x000fea0003800000 */
[----:B--2---:R-:W0:Y:S02]  /*0d60*/  LDC.64 R16, c[0x0][0x380] ;  /* 0x0000e000ff107b82 */ /* 0x004e240000000a00 */
        /* <DEDUP_REMOVED lines=8> */
.L_x_133:
[----:B------:R-:W0:Y:S01]  /*0df0*/  LDC.64 R6, c[0x4][0x8] ;  /* 0x01000200ff067b82 */ /* 0x000e220000000a00 */
[----:B------:R-:W-:Y:S02]  /*0e00*/  IMAD.MOV.U32 R10, RZ, RZ, R4 ;  /* 0x000000ffff0a7224 */ /* 0x000fe400078e0004 */
[----:B------:R-:W-:-:S05]  /*0e10*/  IMAD.MOV.U32 R11, RZ, RZ, R5 ;  /* 0x000000ffff0b7224 */ /* 0x000fca00078e0005 */
[----:B------:R1:W-:Y:S04]  /*0e20*/  ST.E desc[UR36][R10.64], R18 ;  /* 0x000000120a007985 */ /* 0x0003e8000c101924 */
[----:B------:R1:W-:Y:S04]  /*0e30*/  ST.E.64 desc[UR36][R10.64+0x8], RZ ;  /* 0x000008ff0a007985 */ /* 0x0003e8000c101b24 */
[----:B0-----:R-:W2:Y:S04]  /*0e40*/  LDG.E.64 R6, desc[UR36][R6.64] ;  /* 0x0000002406067981 */ /* 0x001ea8000c1e1b00 */
[----:B--2---:R-:W2:Y:S01]  /*0e50*/  LD.E.64 R8, desc[UR36][R6.64+0x8] ;  /* 0x0000082406087980 */ /* 0x004ea2000c101b00 */
[----:B------:R-:W0:Y:S01]  /*0e60*/  LDC.64 R2, c[0x4][R2] ;  /* 0x0100000002027b82 */ /* 0x000e220000000a00 */
[----:B------:R-:W-:-:S02]  /*0e70*/  HFMA2 R4, -RZ, RZ, 0, 9.5367431640625e-07 ;  /* 0x00000010ff047431 */ /* 0x000fc400000001ff */
[----:B--2---:R1:W-:Y:S04]  /*0e80*/  ST.E.64 desc[UR36][R10.64+0x8], R8 ;  /* 0x000008080a007985 */ /* 0x0043e8000c101b24 */
[----:B------:R1:W-:Y:S04]  /*0e90*/  ST.E.64 desc[UR36][R6.64+0x8], R10 ;  /* 0x0000080a06007985 */ /* 0x0003e8000c101b24 */
[----:B------:R1:W5:Y:S01]  /*0ea0*/  LDG.E R17, desc[UR36][R16.64+0x4] ;  /* 0x0000042410117981 */ /* 0x000362000c1e1900 */
[----:B0-----:R-:W-:-:S07]  /*0eb0*/  IMAD.MOV.U32 R5, RZ, RZ, RZ ;  /* 0x000000ffff057224 */ /* 0x001fce00078e00ff */
[----:B------:R-:W-:-:S07]  /*0ec0*/  LEPC R20, `(.L_x_134) ;  /* 0x000000001014794e */ /* 0x000fce0000000000 */
[----:B-1---5:R-:W-:Y:S05]  /*0ed0*/  CALL.ABS.NOINC R2 ;  /* 0x0000000002007343 */ /* 0x022fea0003c00000 */
.L_x_134:
[----:B------:R-:W0:Y:S01]  /*0ee0*/  LDC.64 R2, c[0x4][0x8] ;  /* 0x01000200ff027b82 */ /* 0x000e220000000a00 */
[----:B------:R3:W-:Y:S04]  /*0ef0*/  ST.E desc[UR36][R4.64], R17 ;  /* 0x0000001104007985 */ /* 0x0007e8000c101924 */
[----:B------:R3:W-:Y:S04]  /*0f00*/  ST.E.64 desc[UR36][R4.64+0x8], RZ ;  /* 0x000008ff04007985 */ /* 0x0007e8000c101b24 */
[----:B0-----:R-:W2:Y:S04]  /*0f10*/  LDG.E.64 R2, desc[UR36][R2.64] ;  /* 0x0000002402027981 */ /* 0x001ea8000c1e1b00 */
[----:B--2---:R-:W2:Y:S01]  /*0f20*/  LD.E.64 R6, desc[UR36][R2.64+0x8] ;  /* 0x0000082402067980 */ /* 0x004ea2000c101b00 */
[----:B------:R-:W-:-:S03]  /*0f30*/  VIADD R22, R22, 0x2 ;  /* 0x0000000216167836 */ /* 0x000fc60000000000 */
[----:B--2---:R3:W-:Y:S04]  /*0f40*/  ST.E.64 desc[UR36][R4.64+0x8], R6 ;  /* 0x0000080604007985 */ /* 0x0047e8000c101b24 */
[----:B------:R3:W-:Y:S02]  /*0f50*/  ST.E.64 desc[UR36][R2.64+0x8], R4 ;  /* 0x0000080402007985 */ /* 0x0007e4000c101b24 */
.L_x_132:
[----:B------:R-:W0:Y:S02]  /*0f60*/  LDC R0, c[0x0][0x388] ;  /* 0x0000e200ff007b82 */ /* 0x000e240000000800 */
[----:B0-----:R-:W-:-:S04]  /*0f70*/  LOP3.LUT R0, R0, 0x1, RZ, 0xc0, !PT ;  /* 0x0000000100007812 */ /* 0x001fc800078ec0ff */
[----:B------:R-:W-:-:S13]  /*0f80*/  ISETP.NE.U32.AND P0, PT, R0, 0x1, PT ;  /* 0x000000010000780c */ /* 0x000fda0003f05070 */
[----:B------:R-:W-:Y:S05]  /*0f90*/  @P0 EXIT ;  /* 0x000000000000094d */ /* 0x000fea0003800000 */
[----:B-123--:R-:W0:Y:S02]  /*0fa0*/  LDC.64 R2, c[0x0][0x380] ;  /* 0x0000e000ff027b82 */ /* 0x00ee240000000a00 */
[----:B0-----:R-:W-:-:S06]  /*0fb0*/  IMAD.WIDE.U32 R22, R22, 0x4, R2 ;  /* 0x0000000416167825 */ /* 0x001fcc00078e0002 */
[----:B------:R0:W5:Y:S01]  /*0fc0*/  LDG.E R23, desc[UR36][R22.64] ;  /* 0x0000002416177981 */ /* 0x000162000c1e1900 */
[----:B------:R-:W-:Y:S01]  /*0fd0*/  MOV R0, 0x0 ;  /* 0x0000000000007802 */ /* 0x000fe20000000f00 */
[----:B------:R-:W-:Y:S02]  /*0fe0*/  HFMA2 R4, -RZ, RZ, 0, 9.5367431640625e-07 ;  /* 0x00000010ff047431 */ /* 0x000fe400000001ff */
[----:B------:R-:W-:Y:S01]  /*0ff0*/  IMAD.MOV.U32 R5, RZ, RZ, RZ ;  /* 0x000000ffff057224 */ /* 0x000fe200078e00ff */
[----:B------:R0:W1:Y:S06]  /*1000*/  LDC.64 R2, c[0x4][R0] ;  /* 0x0100000000027b82 */ /* 0x00006c0000000a00 */
[----:B------:R-:W-:-:S07]  /*1010*/  LEPC R20, `(.L_x_135) ;  /* 0x000000001014794e */ /* 0x000fce0000000000 */
[----:B01---5:R-:W-:Y:S05]  /*1020*/  CALL.ABS.NOINC R2 ;  /* 0x0000000002007343 */ /* 0x023fea0003c00000 */
.L_x_135:
[----:B------:R-:W0:Y:S01]  /*1030*/  LDC.64 R2, c[0x4][0x8] ;  /* 0x01000200ff027b82 */ /* 0x000e220000000a00 */
[----:B------:R-:W-:Y:S04]  /*1040*/  ST.E desc[UR36][R4.64], R23 ;  /* 0x0000001704007985 */ /* 0x000fe8000c101924 */
[----:B------:R-:W-:Y:S04]  /*1050*/  ST.E.64 desc[UR36][R4.64+0x8], RZ ;  /* 0x000008ff04007985 */ /* 0x000fe8000c101b24 */
[----:B0-----:R-:W2:Y:S04]  /*1060*/  LDG.E.64 R2, desc[UR36][R2.64] ;  /* 0x0000002402027981 */ /* 0x001ea8000c1e1b00 */
[----:B--2---:R-:W2:Y:S04]  /*1070*/  LD.E.64 R6, desc[UR36][R2.64+0x8] ;  /* 0x0000082402067980 */ /* 0x004ea8000c101b00 */
[----:B--2---:R-:W-:Y:S04]  /*1080*/  ST.E.64 desc[UR36][R4.64+0x8], R6 ;  /* 0x0000080604007985 */ /* 0x004fe8000c101b24 */
[----:B------:R-:W-:Y:S01]  /*1090*/  ST.E.64 desc[UR36][R2.64+0x8], R4 ;  /* 0x0000080402007985 */ /* 0x000fe2000c101b24 */
[----:B------:R-:W-:Y:S05]  /*10a0*/  EXIT ;  /* 0x000000000000794d */ /* 0x000fea0003800000 */
.L_x_136:
        /* <DEDUP_REMOVED lines=13> */
.L_x_148:


//--------------------- .text._Z8addFronti        --------------------------
	.section	.text._Z8addFronti,"ax",@progbits
	.align	128
        .global         _Z8addFronti
        .type           _Z8addFronti,@function
        .size           _Z8addFronti,(.L_x_149 - _Z8addFronti)
        .other          _Z8addFronti,@"STO_CUDA_ENTRY STV_DEFAULT"
_Z8addFronti:
.text._Z8addFronti:
[----:B------:R-:W0:Y:S01]  /*0000*/  LDC R1, c[0x0][0x37c] ;  /* 0x0000df00ff017b82 */ /* 0x000e220000000800 */
[----:B------:R-:W-:Y:S01]  /*0010*/  MOV R0, 0x0 ;  /* 0x0000000000007802 */ /* 0x000fe20000000f00 */
[----:B------:R-:W-:Y:S01]  /*0020*/  IMAD.MOV.U32 R4, RZ, RZ, 0x10 ;  /* 0x00000010ff047424 */ /* 0x000fe200078e00ff */
[----:B------:R-:W1:Y:S01]  /*0030*/  LDCU.64 UR36, c[0x0][0x358] ;  /* 0x00006b00ff2477ac */ /* 0x000e620008000a00 */
[----:B------:R-:W-:-:S04]  /*0040*/  IMAD.MOV.U32 R5, RZ, RZ, RZ ;  /* 0x000000ffff057224 */ /* 0x000fc800078e00ff */
[----:B------:R2:W3:Y:S03]  /*0050*/  LDC.64 R2, c[0x4][R0] ;  /* 0x0100000000027b82 */ /* 0x0004e60000000a00 */
[----:B------:R-:W-:-:S07]  /*0060*/  LEPC R20, `(.L_x_137) ;  /* 0x000000001014794e */ /* 0x000fce0000000000 */
[----:B0123--:R-:W-:Y:S05]  /*0070*/  CALL.ABS.NOINC R2 ;  /* 0x0000000002007343 */ /* 0x00ffea0003c00000 */
.L_x_137:
[----:B------:R-:W0:Y:S01]  /*0080*/  LDC R9, c[0x0][0x380] ;  /* 0x0000e000ff097b82 */ /* 0x000e220000000800 */
[----:B------:R-:W-:Y:S07]  /*0090*/  ST.E.64 desc[UR36][R4.64+0x8], RZ ;  /* 0x000008ff04007985 */ /* 0x000fee000c101b24 */
[----:B------:R-:W1:Y:S01]  /*00a0*/  LDC.64 R2, c[0x4][0x8] ;  /* 0x01000200ff027b82 */ /* 0x000e620000000a00 */
[----:B0-----:R-:W-:Y:S04]  /*00b0*/  ST.E desc[UR36][R4.64], R9 ;  /* 0x0000000904007985 */ /* 0x001fe8000c101924 */
[----:B-1----:R-:W2:Y:S04]  /*00c0*/  LDG.E.64 R2, desc[UR36][R2.64] ;  /* 0x0000002402027981 */ /* 0x002ea8000c1e1b00 */
[----:B--2---:R-:W2:Y:S04]  /*00d0*/  LD.E.64 R6, desc[UR36][R2.64+0x8] ;  /* 0x0000082402067980 */ /* 0x004ea8000c101b00 */
[----:B--2---:R-:W-:Y:S04]  /*00e0*/  ST.E.64 desc[UR36][R4.64+0x8], R6 ;  /* 0x0000080604007985 */ /* 0x004fe8000c101b24 */
[----:B------:R-:W-:Y:S01]  /*00f0*/  ST.E.64 desc[UR36][R2.64+0x8], R4 ;  /* 0x0000080402007985 */ /* 0x000fe2000c101b24 */
[----:B------:R-:W-:Y:S05]  /*0100*/  EXIT ;  /* 0x000000000000794d */ /* 0x000fea0003800000 */
.L_x_138:
        /* <DEDUP_REMOVED lines=15> */
.L_x_149:


//--------------------- .text._Z8listInitv        --------------------------
	.section	.text._Z8listInitv,"ax",@progbits
	.align	128
        .global         _Z8listInitv
        .type           _Z8listInitv,@function
        .size           _Z8listInitv,(.L_x_150 - _Z8listInitv)
        .other          _Z8listInitv,@"STO_CUDA_ENTRY STV_DEFAULT"
_Z8listInitv:
.text._Z8listInitv:
        /* <DEDUP_REMOVED lines=8> */
.L_x_139:
[----:B------:R-:W0:Y:S01]  /*0080*/  LDC.64 R8, c[0x4][0x8] ;  /* 0x01000200ff087b82 */ /* 0x000e220000000a00 */
[----:B------:R-:W-:Y:S01]  /*0090*/  MOV R3, 0xffffffff ;  /* 0xffffffff00037802 */ /* 0x000fe20000000f00 */
[----:B------:R-:W-:Y:S01]  /*00a0*/  IMAD.MOV.U32 R6, RZ, RZ, R4 ;  /* 0x000000ffff067224 */ /* 0x000fe200078e0004 */
[----:B------:R-:W-:Y:S01]  /*00b0*/  MOV R7, R5 ;  /* 0x0000000500077202 */ /* 0x000fe20000000f00 */
[----:B------:R-:W-:Y:S02]  /*00c0*/  HFMA2 R5, -RZ, RZ, 0, 0 ;  /* 0x00000000ff057431 */ /* 0x000fe400000001ff */
[----:B------:R-:W-:Y:S02]  /*00d0*/  IMAD.MOV.U32 R4, RZ, RZ, 0x10 ;  /* 0x00000010ff047424 */ /* 0x000fe400078e00ff */
[----:B------:R1:W-:Y:S01]  /*00e0*/  ST.E desc[UR36][R6.64], R3 ;  /* 0x0000000306007985 */ /* 0x0003e2000c101924 */
[----:B------:R1:W2:Y:S03]  /*00f0*/  LDC.64 R10, c[0x4][R2] ;  /* 0x01000000020a7b82 */ /* 0x0002a60000000a00 */
[----:B------:R1:W-:Y:S04]  /*0100*/  ST.E.64 desc[UR36][R6.64+0x8], RZ ;  /* 0x000008ff06007985 */ /* 0x0003e8000c101b24 */
[----:B0-----:R1:W-:Y:S02]  /*0110*/  STG.E.64 desc[UR36][R8.64], R6 ;  /* 0x0000000608007986 */ /* 0x0013e4000c101b24 */
[----:B------:R-:W-:-:S07]  /*0120*/  LEPC R20, `(.L_x_140) ;  /* 0x000000001014794e */ /* 0x000fce0000000000 */
[----:B-12---:R-:W-:Y:S05]  /*0130*/  CALL.ABS.NOINC R10 ;  /* 0x000000000a007343 */ /* 0x006fea0003c00000 */
.L_x_140:
[----:B------:R-:W0:Y:S01]  /*0140*/  LDC.64 R2, c[0x4][0x10] ;  /* 0x01000400ff027b82 */ /* 0x000e220000000a00 */
[----:B------:R-:W-:Y:S01]  /*0150*/  IMAD.MOV.U32 R9, RZ, RZ, -0x2 ;  /* 0xfffffffeff097424 */ /* 0x000fe200078e00ff */
[----:B------:R-:W-:Y:S04]  /*0160*/  ST.E.64 desc[UR36][R4.64+0x8], RZ ;  /* 0x000008ff04007985 */ /* 0x000fe8000c101b24 */
[----:B------:R-:W-:Y:S02]  /*0170*/  ST.E desc[UR36][R4.64], R9 ;  /* 0x0000000904007985 */ /* 0x000fe4000c101924 */
[----:B------:R-:W1:Y:S02]  /*0180*/  LDC.64 R6, c[0x4][0x8] ;  /* 0x01000200ff067b82 */ /* 0x000e640000000a00 */
[----:B0-----:R-:W-:Y:S04]  /*0190*/  STG.E.64 desc[UR36][R2.64], R4 ;  /* 0x0000000402007986 */ /* 0x001fe8000c101b24 */
[----:B-1----:R-:W2:Y:S04]  /*01a0*/  LDG.E.64 R6, desc[UR36][R6.64] ;  /* 0x0000002406067981 */ /* 0x002ea8000c1e1b00 */
[----:B--2---:R-:W-:Y:S01]  /*01b0*/  ST.E.64 desc[UR36][R6.64+0x8], R4 ;  /* 0x0000080406007985 */ /* 0x004fe2000c101b24 */
[----:B------:R-:W-:Y:S05]  /*01c0*/  EXIT ;  /* 0x000000000000794d */ /* 0x000fea0003800000 */
.L_x_141:
        /* <DEDUP_REMOVED lines=11> */
.L_x_150:


//--------------------- .nv.global.init           --------------------------
	.section	.nv.global.init,"aw",@progbits
.nv.global.init:
	.type		$str$2,@object
	.size		$str$2,($str - $str$2)
$str$2:
        /*0000*/ 	.byte	0x25, 0x64, 0x20, 0x00
	.type		$str,@object
	.size		$str,($str$1 - $str)
$str:
        /*0004*/ 	.byte	0x68, 0x65, 0x61, 0x64, 0x20, 0x00
	.type		$str$1,@object
	.size		$str$1,($str$3 - $str$1)
$str$1:
        /*000a*/ 	.byte	0x74, 0x61, 0x69, 0x6c, 0x0a, 0x00
	.type		$str$3,@object
	.size		$str$3,($str$4 - $str$3)
$str$3:
        /*0010*/ 	.byte	0x76, 0x61, 0x6c, 0x3a, 0x20, 0x25, 0x64, 0x0a, 0x00
	.type		$str$4,@object
	.size		$str$4,($str$6 - $str$4)
$str$4:
        /*0019*/ 	.byte	0x6c, 0x69, 0x73, 0x74, 0x50, 0x72, 0x69, 0x6e, 0x74, 0x0a, 0x00
	.type		$str$6,@object
	.size		$str$6,($str$5 - $str$6)
$str$6:
        /*0024*/ 	.byte	0x6c, 0x69, 0x73, 0x74, 0x50, 0x72, 0x69, 0x6e, 0x74, 0x52, 0x61, 0x77, 0x0a, 0x00
	.type		$str$5,@object
	.size		$str$5,(.L_7 - $str$5)
$str$5:
        /*0032*/ 	.byte	0x4e, 0x75, 0x6d, 0x62, 0x65, 0x72, 0x20, 0x6f, 0x66, 0x20, 0x6e, 0x6f, 0x64, 0x65, 0x73, 0x20
        /*0042*/ 	.byte	0x3d, 0x20, 0x25, 0x64, 0x0a, 0x00
.L_7:


//--------------------- .nv.shared.reserved.0     --------------------------
	.section	.nv.shared.reserved.0,"aw",@nobits
	.weak		__nv_reservedSMEM_offset_0_alias
	.size		__nv_reservedSMEM_offset_0_alias, 0, 64
	.other		__nv_reservedSMEM_offset_0_alias,@"STO_CUDA_RESERVED_SHARED STV_DEFAULT"
__nv_reservedSMEM_offset_0_alias:
	.zero		0
	.zero		64


//--------------------- .nv.global                --------------------------
	.section	.nv.global,"aw",@nobits
	.align	8
.nv.global:
	.type		head,@object
	.size		head,(tail - head)
head:
	.zero		8
	.type		tail,@object
	.size		tail,(.L_1 - tail)
tail:
	.zero		8
.L_1:


//--------------------- .nv.constant0._Z6kernelPiS_S_iS_ --------------------------
	.section	.nv.constant0._Z6kernelPiS_S_iS_,"a",@progbits
	.sectionflags	@""
	.align	4
.nv.constant0._Z6kernelPiS_S_iS_:
	.zero		936


//--------------------- .nv.constant0._Z12listTraversev --------------------------
	.section	.nv.constant0._Z12listTraversev,"a",@progbits
	.sectionflags	@""
	.align	4
.nv.constant0._Z12listTraversev:
	.zero		896


//--------------------- .nv.constant0._Z8printValPii --------------------------
	.section	.nv.constant0._Z8printValPii,"a",@progbits
	.sectionflags	@""
	.align	4
.nv.constant0._Z8printValPii:
	.zero		908


//--------------------- .nv.constant0._Z12listPrintRawv --------------------------
	.section	.nv.constant0._Z12listPrintRawv,"a",@progbits
	.sectionflags	@""
	.align	4
.nv.constant0._Z12listPrintRawv:
	.zero		896


//--------------------- .nv.constant0._Z12listPrintLenv --------------------------
	.section	.nv.constant0._Z12listPrintLenv,"a",@progbits
	.sectionflags	@""
	.align	4
.nv.constant0._Z12listPrintLenv:
	.zero		896


//--------------------- .nv.constant0._Z9listPrintv --------------------------
	.section	.nv.constant0._Z9listPrintv,"a",@progbits
	.sectionflags	@""
	.align	4
.nv.constant0._Z9listPrintv:
	.zero		896


//--------------------- .nv.constant0._Z8addFrontPii --------------------------
	.section	.nv.constant0._Z8addFrontPii,"a",@progbits
	.sectionflags	@""
	.align	4
.nv.constant0._Z8addFrontPii:
	.zero		908


//--------------------- .nv.constant0._Z8addFronti --------------------------
	.section	.nv.constant0._Z8addFronti,"a",@progbits
	.sectionflags	@""
	.align	4
.nv.constant0._Z8addFronti:
	.zero		900


//--------------------- .nv.constant0._Z8listInitv --------------------------
	.section	.nv.constant0._Z8listInitv,"a",@progbits
	.sectionflags	@""
	.align	4
.nv.constant0._Z8listInitv:
	.zero		896


//--------------------- SYMBOLS --------------------------

	.type		.nv.reservedSmem.offset0,@object
	.size		.nv.reservedSmem.offset0,0x4
	.type		malloc,@function
	.type		vprintf,@function
